//
// Generated by NVIDIA NVVM Compiler
//
// Compiler Build ID: CL-36424714
// Cuda compilation tools, release 13.0, V13.0.88
// Based on NVVM 20.0.0
//

.version 9.0
.target sm_100
.address_size 64

	// .globl	render_fractal_float
.func  (.param .align 16 .b8 func_retval0[16]) __internal_trig_reduction_slowpathd
(
	.param .b64 __internal_trig_reduction_slowpathd_param_0
)
;
.global .align 4 .b8 __cudart_i2opi_f[24] = {65, 144, 67, 60, 153, 149, 98, 219, 192, 221, 52, 245, 209, 87, 39, 252, 41, 21, 68, 78, 110, 131, 249, 162};
.global .align 8 .b8 __cudart_i2opi_d[144] = {8, 93, 141, 31, 177, 95, 251, 107, 234, 146, 82, 138, 247, 57, 7, 61, 123, 241, 229, 235, 199, 186, 39, 117, 45, 234, 95, 158, 102, 63, 70, 79, 183, 9, 203, 39, 207, 126, 54, 109, 31, 109, 10, 90, 139, 17, 47, 239, 15, 152, 5, 222, 255, 151, 248, 31, 59, 40, 249, 189, 139, 95, 132, 156, 244, 57, 83, 131, 57, 214, 145, 57, 65, 126, 95, 180, 38, 112, 156, 233, 132, 68, 187, 46, 245, 53, 130, 232, 62, 167, 41, 177, 28, 235, 29, 254, 28, 146, 209, 9, 234, 46, 73, 6, 224, 210, 77, 66, 58, 110, 36, 183, 97, 197, 187, 222, 171, 99, 81, 254, 65, 144, 67, 60, 153, 149, 98, 219, 192, 221, 52, 245, 209, 87, 39, 252, 41, 21, 68, 78, 110, 131, 249, 162};
.global .align 16 .b8 __cudart_sin_cos_coeffs[128] = {70, 210, 176, 44, 241, 229, 90, 190, 146, 227, 172, 105, 227, 29, 199, 62, 161, 98, 219, 25, 160, 1, 42, 191, 24, 8, 17, 17, 17, 17, 129, 63, 84, 85, 85, 85, 85, 85, 197, 191, 0, 0, 0, 0, 0, 0, 0, 0, 0, 0, 0, 0, 0, 0, 0, 0, 100, 129, 253, 32, 131, 255, 168, 189, 40, 133, 239, 193, 167, 238, 33, 62, 217, 230, 6, 142, 79, 126, 146, 190, 233, 188, 221, 25, 160, 1, 250, 62, 71, 93, 193, 22, 108, 193, 86, 191, 81, 85, 85, 85, 85, 85, 165, 63, 0, 0, 0, 0, 0, 0, 224, 191, 0, 0, 0, 0, 0, 0, 240, 63};

.visible .entry render_fractal_float(
	.param .u64 .ptr .align 1 render_fractal_float_param_0,
	.param .u32 render_fractal_float_param_1,
	.param .u32 render_fractal_float_param_2,
	.param .u32 render_fractal_float_param_3,
	.param .f32 render_fractal_float_param_4,
	.param .f32 render_fractal_float_param_5,
	.param .f32 render_fractal_float_param_6,
	.param .f32 render_fractal_float_param_7,
	.param .f32 render_fractal_float_param_8,
	.param .u32 render_fractal_float_param_9
)
{
	.local .align 4 .b8 	__local_depot0[28];
	.reg .b64 	%SP;
	.reg .b64 	%SPL;
	.reg .pred 	%p<53>;
	.reg .b16 	%rs<5>;
	.reg .b32 	%r<201>;
	.reg .b32 	%f<146>;
	.reg .b64 	%rd<54>;
	.reg .b64 	%fd<183>;

	mov.u64 	%SPL, __local_depot0;
	ld.param.u64 	%rd14, [render_fractal_float_param_0];
	ld.param.u32 	%r64, [render_fractal_float_param_1];
	ld.param.u32 	%r65, [render_fractal_float_param_2];
	ld.param.u32 	%r62, [render_fractal_float_param_3];
	ld.param.f32 	%f25, [render_fractal_float_param_4];
	ld.param.f32 	%f26, [render_fractal_float_param_5];
	ld.param.f32 	%f27, [render_fractal_float_param_6];
	ld.param.f32 	%f28, [render_fractal_float_param_7];
	ld.param.f32 	%f29, [render_fractal_float_param_8];
	ld.param.u32 	%r63, [render_fractal_float_param_9];
	cvta.to.global.u64 	%rd1, %rd14;
	add.u64 	%rd2, %SPL, 0;
	add.u64 	%rd3, %SPL, 0;
	mov.u32 	%r66, %ctaid.x;
	mov.u32 	%r67, %ntid.x;
	mov.u32 	%r68, %tid.x;
	mad.lo.s32 	%r1, %r66, %r67, %r68;
	mov.u32 	%r69, %ctaid.y;
	mov.u32 	%r70, %ntid.y;
	mov.u32 	%r71, %tid.y;
	mad.lo.s32 	%r72, %r69, %r70, %r71;
	setp.ge.u32 	%p4, %r1, %r65;
	setp.ge.u32 	%p5, %r72, %r64;
	or.pred  	%p6, %p4, %p5;
	@%p6 bra 	$L__BB0_48;
	cvt.rn.f32.u32 	%f30, %r1;
	fma.rn.f32 	%f1, %f26, %f30, %f25;
	cvt.rn.f32.u32 	%f31, %r72;
	mul.f32 	%f32, %f28, %f31;
	sub.f32 	%f2, %f27, %f32;
	mul.f32 	%f33, %f2, %f2;
	fma.rn.f32 	%f142, %f1, %f1, %f33;
	setp.ne.s32 	%p52, %r63, 0;
	setp.eq.s32 	%p7, %r63, 0;
	setp.geu.f32 	%p8, %f142, %f29;
	mov.f64 	%fd173, 0d3FF0000000000000;
	or.pred  	%p9, %p7, %p8;
	@%p9 bra 	$L__BB0_21;
	mov.b32 	%r181, 0;
	mov.u64 	%rd27, __cudart_i2opi_f;
	mov.f32 	%f138, %f2;
	mov.f32 	%f139, %f1;
$L__BB0_3:
	mov.u32 	%r3, %r181;
	mov.f32 	%f5, %f139;
	mul.f32 	%f35, %f138, 0f3F22F983;
	cvt.rni.s32.f32 	%r189, %f35;
	cvt.rn.f32.s32 	%f36, %r189;
	fma.rn.f32 	%f37, %f36, 0fBFC90FDA, %f138;
	fma.rn.f32 	%f38, %f36, 0fB3A22168, %f37;
	fma.rn.f32 	%f141, %f36, 0fA7C234C5, %f38;
	abs.f32 	%f7, %f138;
	setp.ltu.f32 	%p10, %f7, 0f47CE4780;
	mov.u32 	%r185, %r189;
	mov.f32 	%f140, %f141;
	@%p10 bra 	$L__BB0_11;
	setp.neu.f32 	%p11, %f7, 0f7F800000;
	@%p11 bra 	$L__BB0_6;
	mov.f32 	%f41, 0f00000000;
	mul.rn.f32 	%f140, %f138, %f41;
	mov.b32 	%r185, 0;
	bra.uni 	$L__BB0_11;
$L__BB0_6:
	mov.b32 	%r5, %f138;
	shl.b32 	%r75, %r5, 8;
	or.b32  	%r6, %r75, -2147483648;
	mov.b64 	%rd52, 0;
	mov.b32 	%r182, 0;
	mov.u64 	%rd50, %rd27;
	mov.u64 	%rd51, %rd3;
$L__BB0_7:
	.pragma "nounroll";
	ld.global.nc.u32 	%r76, [%rd50];
	mad.wide.u32 	%rd19, %r76, %r6, %rd52;
	shr.u64 	%rd52, %rd19, 32;
	st.local.u32 	[%rd51], %rd19;
	add.s32 	%r182, %r182, 1;
	add.s64 	%rd51, %rd51, 4;
	add.s64 	%rd50, %rd50, 4;
	setp.ne.s32 	%p12, %r182, 6;
	@%p12 bra 	$L__BB0_7;
	shr.u32 	%r77, %r5, 23;
	st.local.u32 	[%rd3+24], %rd52;
	and.b32  	%r9, %r77, 31;
	and.b32  	%r78, %r77, 224;
	add.s32 	%r79, %r78, -128;
	shr.u32 	%r80, %r79, 5;
	mul.wide.u32 	%rd20, %r80, 4;
	sub.s64 	%rd10, %rd3, %rd20;
	ld.local.u32 	%r183, [%rd10+24];
	ld.local.u32 	%r184, [%rd10+20];
	setp.eq.s32 	%p13, %r9, 0;
	@%p13 bra 	$L__BB0_10;
	shf.l.wrap.b32 	%r183, %r184, %r183, %r9;
	ld.local.u32 	%r81, [%rd10+16];
	shf.l.wrap.b32 	%r184, %r81, %r184, %r9;
$L__BB0_10:
	shr.u32 	%r82, %r183, 30;
	shf.l.wrap.b32 	%r83, %r184, %r183, 2;
	shl.b32 	%r84, %r184, 2;
	shr.u32 	%r85, %r83, 31;
	add.s32 	%r86, %r85, %r82;
	neg.s32 	%r87, %r86;
	setp.lt.s32 	%p14, %r5, 0;
	selp.b32 	%r185, %r87, %r86, %p14;
	xor.b32  	%r88, %r83, %r5;
	shr.s32 	%r89, %r83, 31;
	xor.b32  	%r90, %r89, %r83;
	xor.b32  	%r91, %r89, %r84;
	cvt.u64.u32 	%rd21, %r90;
	shl.b64 	%rd22, %rd21, 32;
	cvt.u64.u32 	%rd23, %r91;
	or.b64  	%rd24, %rd22, %rd23;
	cvt.rn.f64.s64 	%fd37, %rd24;
	mul.f64 	%fd38, %fd37, 0d3BF921FB54442D19;
	cvt.rn.f32.f64 	%f39, %fd38;
	neg.f32 	%f40, %f39;
	setp.lt.s32 	%p15, %r88, 0;
	selp.f32 	%f140, %f40, %f39, %p15;
$L__BB0_11:
	setp.ltu.f32 	%p16, %f7, 0f47CE4780;
	add.s32 	%r93, %r185, 1;
	mul.rn.f32 	%f42, %f140, %f140;
	and.b32  	%r94, %r185, 1;
	setp.eq.b32 	%p17, %r94, 1;
	selp.f32 	%f43, %f140, 0f3F800000, %p17;
	fma.rn.f32 	%f44, %f42, %f43, 0f00000000;
	fma.rn.f32 	%f45, %f42, 0f37CBAC00, 0fBAB607ED;
	selp.f32 	%f46, 0fB94D4153, %f45, %p17;
	selp.f32 	%f47, 0f3C0885E4, 0f3D2AAABB, %p17;
	fma.rn.f32 	%f48, %f46, %f42, %f47;
	selp.f32 	%f49, 0fBE2AAAA8, 0fBEFFFFFF, %p17;
	fma.rn.f32 	%f50, %f48, %f42, %f49;
	fma.rn.f32 	%f51, %f50, %f44, %f43;
	and.b32  	%r95, %r93, 2;
	setp.eq.s32 	%p18, %r95, 0;
	mov.f32 	%f52, 0f00000000;
	sub.f32 	%f53, %f52, %f51;
	selp.f32 	%f11, %f51, %f53, %p18;
	@%p16 bra 	$L__BB0_19;
	setp.neu.f32 	%p19, %f7, 0f7F800000;
	@%p19 bra 	$L__BB0_14;
	mov.f32 	%f56, 0f00000000;
	mul.rn.f32 	%f141, %f138, %f56;
	mov.b32 	%r189, 0;
	bra.uni 	$L__BB0_19;
$L__BB0_14:
	mov.b32 	%r18, %f138;
	shl.b32 	%r97, %r18, 8;
	or.b32  	%r19, %r97, -2147483648;
	mov.b64 	%rd53, 0;
	mov.b32 	%r186, 0;
$L__BB0_15:
	.pragma "nounroll";
	mul.wide.u32 	%rd26, %r186, 4;
	add.s64 	%rd28, %rd27, %rd26;
	ld.global.nc.u32 	%r98, [%rd28];
	mad.wide.u32 	%rd29, %r98, %r19, %rd53;
	shr.u64 	%rd53, %rd29, 32;
	add.s64 	%rd30, %rd2, %rd26;
	st.local.u32 	[%rd30], %rd29;
	add.s32 	%r186, %r186, 1;
	setp.ne.s32 	%p20, %r186, 6;
	@%p20 bra 	$L__BB0_15;
	shr.u32 	%r99, %r18, 23;
	st.local.u32 	[%rd2+24], %rd53;
	and.b32  	%r22, %r99, 31;
	and.b32  	%r100, %r99, 224;
	add.s32 	%r101, %r100, -128;
	shr.u32 	%r102, %r101, 5;
	mul.wide.u32 	%rd31, %r102, 4;
	sub.s64 	%rd13, %rd2, %rd31;
	ld.local.u32 	%r187, [%rd13+24];
	ld.local.u32 	%r188, [%rd13+20];
	setp.eq.s32 	%p21, %r22, 0;
	@%p21 bra 	$L__BB0_18;
	shf.l.wrap.b32 	%r187, %r188, %r187, %r22;
	ld.local.u32 	%r103, [%rd13+16];
	shf.l.wrap.b32 	%r188, %r103, %r188, %r22;
$L__BB0_18:
	shr.u32 	%r104, %r187, 30;
	shf.l.wrap.b32 	%r105, %r188, %r187, 2;
	shl.b32 	%r106, %r188, 2;
	shr.u32 	%r107, %r105, 31;
	add.s32 	%r108, %r107, %r104;
	neg.s32 	%r109, %r108;
	setp.lt.s32 	%p22, %r18, 0;
	selp.b32 	%r189, %r109, %r108, %p22;
	xor.b32  	%r110, %r105, %r18;
	shr.s32 	%r111, %r105, 31;
	xor.b32  	%r112, %r111, %r105;
	xor.b32  	%r113, %r111, %r106;
	cvt.u64.u32 	%rd32, %r112;
	shl.b64 	%rd33, %rd32, 32;
	cvt.u64.u32 	%rd34, %r113;
	or.b64  	%rd35, %rd33, %rd34;
	cvt.rn.f64.s64 	%fd39, %rd35;
	mul.f64 	%fd40, %fd39, 0d3BF921FB54442D19;
	cvt.rn.f32.f64 	%f54, %fd40;
	neg.f32 	%f55, %f54;
	setp.lt.s32 	%p23, %r110, 0;
	selp.f32 	%f141, %f55, %f54, %p23;
$L__BB0_19:
	fma.rn.f32 	%f57, %f5, 0fBBBB989D, 0f3F000000;
	cvt.sat.f32.f32 	%f58, %f57;
	mov.f32 	%f59, 0f4B400001;
	mov.f32 	%f60, 0f437C0000;
	fma.rm.f32 	%f61, %f58, %f60, %f59;
	add.f32 	%f62, %f61, 0fCB40007F;
	neg.f32 	%f63, %f62;
	fma.rn.f32 	%f64, %f5, 0fBFB8AA3B, %f63;
	fma.rn.f32 	%f65, %f5, 0fB2A57060, %f64;
	ex2.approx.ftz.f32 	%f66, %f65;
	mov.b32 	%r115, %f61;
	shl.b32 	%r116, %r115, 23;
	mov.b32 	%f67, %r116;
	mul.f32 	%f68, %f66, %f67;
	mul.rn.f32 	%f69, %f141, %f141;
	and.b32  	%r117, %r189, 1;
	setp.eq.b32 	%p24, %r117, 1;
	selp.f32 	%f70, 0f3F800000, %f141, %p24;
	fma.rn.f32 	%f71, %f69, %f70, 0f00000000;
	fma.rn.f32 	%f72, %f69, 0f37CBAC00, 0fBAB607ED;
	selp.f32 	%f73, %f72, 0fB94D4153, %p24;
	selp.f32 	%f74, 0f3D2AAABB, 0f3C0885E4, %p24;
	fma.rn.f32 	%f75, %f73, %f69, %f74;
	selp.f32 	%f76, 0fBEFFFFFF, 0fBE2AAAA8, %p24;
	fma.rn.f32 	%f77, %f75, %f69, %f76;
	fma.rn.f32 	%f78, %f77, %f71, %f70;
	and.b32  	%r118, %r189, 2;
	setp.eq.s32 	%p25, %r118, 0;
	mov.f32 	%f79, 0f00000000;
	sub.f32 	%f80, %f79, %f78;
	selp.f32 	%f81, %f78, %f80, %p25;
	mul.f32 	%f82, %f5, %f5;
	mul.f32 	%f83, %f138, %f138;
	sub.f32 	%f84, %f82, %f83;
	mul.f32 	%f85, %f2, %f81;
	fma.rn.f32 	%f86, %f1, %f11, %f85;
	fma.rn.f32 	%f139, %f68, %f86, %f84;
	mul.f32 	%f87, %f2, %f11;
	mul.f32 	%f88, %f1, %f81;
	sub.f32 	%f89, %f87, %f88;
	mul.f32 	%f90, %f68, %f89;
	add.f32 	%f91, %f5, %f5;
	fma.rn.f32 	%f138, %f91, %f138, %f90;
	mul.f32 	%f92, %f139, %f139;
	fma.rn.f32 	%f142, %f138, %f138, %f92;
	add.s32 	%r181, %r3, 1;
	setp.lt.u32 	%p52, %r181, %r63;
	setp.lt.f32 	%p26, %f142, %f29;
	and.pred  	%p27, %p52, %p26;
	@%p27 bra 	$L__BB0_3;
	add.s32 	%r119, %r3, 2;
	cvt.rn.f64.u32 	%fd173, %r119;
$L__BB0_21:
	mov.f32 	%f144, 0f43000000;
	mov.f32 	%f143, 0f41800000;
	not.pred 	%p28, %p52;
	mov.f32 	%f145, %f144;
	@%p28 bra 	$L__BB0_46;
	setp.lt.f32 	%p29, %f29, 0f00800000;
	mul.f32 	%f96, %f29, 0f4B000000;
	selp.f32 	%f97, %f96, %f29, %p29;
	selp.f32 	%f98, 0fC1B80000, 0f00000000, %p29;
	mov.b32 	%r121, %f97;
	add.s32 	%r122, %r121, -1059760811;
	and.b32  	%r123, %r122, -8388608;
	sub.s32 	%r124, %r121, %r123;
	mov.b32 	%f99, %r124;
	cvt.rn.f32.s32 	%f100, %r123;
	fma.rn.f32 	%f101, %f100, 0f34000000, %f98;
	add.f32 	%f102, %f99, 0fBF800000;
	fma.rn.f32 	%f103, %f102, 0fBE055027, 0f3E1039F6;
	fma.rn.f32 	%f104, %f103, %f102, 0fBDF8CDCC;
	fma.rn.f32 	%f105, %f104, %f102, 0f3E0F2955;
	fma.rn.f32 	%f106, %f105, %f102, 0fBE2AD8B9;
	fma.rn.f32 	%f107, %f106, %f102, 0f3E4CED0B;
	fma.rn.f32 	%f108, %f107, %f102, 0fBE7FFF22;
	fma.rn.f32 	%f109, %f108, %f102, 0f3EAAAA78;
	fma.rn.f32 	%f110, %f109, %f102, 0fBF000000;
	mul.f32 	%f111, %f102, %f110;
	fma.rn.f32 	%f112, %f111, %f102, %f102;
	fma.rn.f32 	%f113, %f101, 0f3F317218, %f112;
	setp.gt.u32 	%p30, %r121, 2139095039;
	fma.rn.f32 	%f114, %f97, 0f7F800000, 0f7F800000;
	selp.f32 	%f115, %f114, %f113, %p30;
	setp.eq.f32 	%p31, %f97, 0f00000000;
	selp.f32 	%f116, 0fFF800000, %f115, %p31;
	cvt.f64.f32 	%fd174, %f116;
	setp.lt.f32 	%p32, %f142, 0f00800000;
	mul.f32 	%f117, %f142, 0f4B000000;
	selp.f32 	%f118, %f117, %f142, %p32;
	selp.f32 	%f119, 0fC1B80000, 0f00000000, %p32;
	mov.b32 	%r125, %f118;
	add.s32 	%r126, %r125, -1059760811;
	and.b32  	%r127, %r126, -8388608;
	sub.s32 	%r128, %r125, %r127;
	mov.b32 	%f120, %r128;
	cvt.rn.f32.s32 	%f121, %r127;
	fma.rn.f32 	%f122, %f121, 0f34000000, %f119;
	add.f32 	%f123, %f120, 0fBF800000;
	fma.rn.f32 	%f124, %f123, 0fBE055027, 0f3E1039F6;
	fma.rn.f32 	%f125, %f124, %f123, 0fBDF8CDCC;
	fma.rn.f32 	%f126, %f125, %f123, 0f3E0F2955;
	fma.rn.f32 	%f127, %f126, %f123, 0fBE2AD8B9;
	fma.rn.f32 	%f128, %f127, %f123, 0f3E4CED0B;
	fma.rn.f32 	%f129, %f128, %f123, 0fBE7FFF22;
	fma.rn.f32 	%f130, %f129, %f123, 0f3EAAAA78;
	fma.rn.f32 	%f131, %f130, %f123, 0fBF000000;
	mul.f32 	%f132, %f123, %f131;
	fma.rn.f32 	%f133, %f132, %f123, %f123;
	fma.rn.f32 	%f134, %f122, 0f3F317218, %f133;
	setp.gt.u32 	%p33, %r125, 2139095039;
	fma.rn.f32 	%f135, %f118, 0f7F800000, 0f7F800000;
	selp.f32 	%f136, %f135, %f134, %p33;
	setp.eq.f32 	%p34, %f118, 0f00000000;
	selp.f32 	%f137, 0fFF800000, %f136, %p34;
	cvt.f64.f32 	%fd4, %f137;
	{
	.reg .b32 %temp; 
	mov.b64 	{%temp, %r190}, %fd174;
	}
	{
	.reg .b32 %temp; 
	mov.b64 	{%r191, %temp}, %fd174;
	}
	setp.gt.s32 	%p35, %r190, 1048575;
	mov.b32 	%r192, -1023;
	@%p35 bra 	$L__BB0_24;
	mul.f64 	%fd174, %fd174, 0d4350000000000000;
	{
	.reg .b32 %temp; 
	mov.b64 	{%temp, %r190}, %fd174;
	}
	{
	.reg .b32 %temp; 
	mov.b64 	{%r191, %temp}, %fd174;
	}
	mov.b32 	%r192, -1077;
$L__BB0_24:
	add.s32 	%r130, %r190, -1;
	setp.gt.u32 	%p36, %r130, 2146435070;
	@%p36 bra 	$L__BB0_28;
	shr.u32 	%r133, %r190, 20;
	add.s32 	%r193, %r192, %r133;
	and.b32  	%r134, %r190, 1048575;
	or.b32  	%r135, %r134, 1072693248;
	mov.b64 	%fd175, {%r191, %r135};
	setp.lt.u32 	%p38, %r135, 1073127583;
	@%p38 bra 	$L__BB0_27;
	{
	.reg .b32 %temp; 
	mov.b64 	{%r136, %temp}, %fd175;
	}
	{
	.reg .b32 %temp; 
	mov.b64 	{%temp, %r137}, %fd175;
	}
	add.s32 	%r138, %r137, -1048576;
	mov.b64 	%fd175, {%r136, %r138};
	add.s32 	%r193, %r193, 1;
$L__BB0_27:
	add.f64 	%fd42, %fd175, 0dBFF0000000000000;
	add.f64 	%fd43, %fd175, 0d3FF0000000000000;
	rcp.approx.ftz.f64 	%fd44, %fd43;
	neg.f64 	%fd45, %fd43;
	fma.rn.f64 	%fd46, %fd45, %fd44, 0d3FF0000000000000;
	fma.rn.f64 	%fd47, %fd46, %fd46, %fd46;
	fma.rn.f64 	%fd48, %fd47, %fd44, %fd44;
	mul.f64 	%fd49, %fd42, %fd48;
	fma.rn.f64 	%fd50, %fd42, %fd48, %fd49;
	mul.f64 	%fd51, %fd50, %fd50;
	fma.rn.f64 	%fd52, %fd51, 0d3EB1380B3AE80F1E, 0d3ED0EE258B7A8B04;
	fma.rn.f64 	%fd53, %fd52, %fd51, 0d3EF3B2669F02676F;
	fma.rn.f64 	%fd54, %fd53, %fd51, 0d3F1745CBA9AB0956;
	fma.rn.f64 	%fd55, %fd54, %fd51, 0d3F3C71C72D1B5154;
	fma.rn.f64 	%fd56, %fd55, %fd51, 0d3F624924923BE72D;
	fma.rn.f64 	%fd57, %fd56, %fd51, 0d3F8999999999A3C4;
	fma.rn.f64 	%fd58, %fd57, %fd51, 0d3FB5555555555554;
	sub.f64 	%fd59, %fd42, %fd50;
	add.f64 	%fd60, %fd59, %fd59;
	neg.f64 	%fd61, %fd50;
	fma.rn.f64 	%fd62, %fd61, %fd42, %fd60;
	mul.f64 	%fd63, %fd48, %fd62;
	mul.f64 	%fd64, %fd51, %fd58;
	fma.rn.f64 	%fd65, %fd64, %fd50, %fd63;
	xor.b32  	%r139, %r193, -2147483648;
	mov.b32 	%r140, 1127219200;
	mov.b64 	%fd66, {%r139, %r140};
	mov.b32 	%r141, -2147483648;
	mov.b64 	%fd67, {%r141, %r140};
	sub.f64 	%fd68, %fd66, %fd67;
	fma.rn.f64 	%fd69, %fd68, 0d3FE62E42FEFA39EF, %fd50;
	fma.rn.f64 	%fd70, %fd68, 0dBFE62E42FEFA39EF, %fd69;
	sub.f64 	%fd71, %fd70, %fd50;
	sub.f64 	%fd72, %fd65, %fd71;
	fma.rn.f64 	%fd73, %fd68, 0d3C7ABC9E3B39803F, %fd72;
	add.f64 	%fd176, %fd69, %fd73;
	bra.uni 	$L__BB0_29;
$L__BB0_28:
	fma.rn.f64 	%fd41, %fd174, 0d7FF0000000000000, 0d7FF0000000000000;
	{
	.reg .b32 %temp; 
	mov.b64 	{%temp, %r131}, %fd174;
	}
	and.b32  	%r132, %r131, 2147483647;
	setp.eq.s32 	%p37, %r132, 0;
	selp.f64 	%fd176, 0dFFF0000000000000, %fd41, %p37;
$L__BB0_29:
	mul.f64 	%fd74, %fd176, 0d3FE0000000000000;
	mul.f64 	%fd75, %fd4, 0d3FE0000000000000;
	sub.f64 	%fd177, %fd75, %fd74;
	{
	.reg .b32 %temp; 
	mov.b64 	{%temp, %r194}, %fd177;
	}
	{
	.reg .b32 %temp; 
	mov.b64 	{%r195, %temp}, %fd177;
	}
	setp.gt.s32 	%p39, %r194, 1048575;
	mov.b32 	%r196, -1023;
	@%p39 bra 	$L__BB0_31;
	mul.f64 	%fd177, %fd177, 0d4350000000000000;
	{
	.reg .b32 %temp; 
	mov.b64 	{%temp, %r194}, %fd177;
	}
	{
	.reg .b32 %temp; 
	mov.b64 	{%r195, %temp}, %fd177;
	}
	mov.b32 	%r196, -1077;
$L__BB0_31:
	add.s32 	%r144, %r194, -1;
	setp.gt.u32 	%p40, %r144, 2146435070;
	@%p40 bra 	$L__BB0_35;
	shr.u32 	%r147, %r194, 20;
	add.s32 	%r197, %r196, %r147;
	and.b32  	%r148, %r194, 1048575;
	or.b32  	%r149, %r148, 1072693248;
	mov.b64 	%fd178, {%r195, %r149};
	setp.lt.u32 	%p42, %r149, 1073127583;
	@%p42 bra 	$L__BB0_34;
	{
	.reg .b32 %temp; 
	mov.b64 	{%r150, %temp}, %fd178;
	}
	{
	.reg .b32 %temp; 
	mov.b64 	{%temp, %r151}, %fd178;
	}
	add.s32 	%r152, %r151, -1048576;
	mov.b64 	%fd178, {%r150, %r152};
	add.s32 	%r197, %r197, 1;
$L__BB0_34:
	add.f64 	%fd77, %fd178, 0dBFF0000000000000;
	add.f64 	%fd78, %fd178, 0d3FF0000000000000;
	rcp.approx.ftz.f64 	%fd79, %fd78;
	neg.f64 	%fd80, %fd78;
	fma.rn.f64 	%fd81, %fd80, %fd79, 0d3FF0000000000000;
	fma.rn.f64 	%fd82, %fd81, %fd81, %fd81;
	fma.rn.f64 	%fd83, %fd82, %fd79, %fd79;
	mul.f64 	%fd84, %fd77, %fd83;
	fma.rn.f64 	%fd85, %fd77, %fd83, %fd84;
	mul.f64 	%fd86, %fd85, %fd85;
	fma.rn.f64 	%fd87, %fd86, 0d3EB1380B3AE80F1E, 0d3ED0EE258B7A8B04;
	fma.rn.f64 	%fd88, %fd87, %fd86, 0d3EF3B2669F02676F;
	fma.rn.f64 	%fd89, %fd88, %fd86, 0d3F1745CBA9AB0956;
	fma.rn.f64 	%fd90, %fd89, %fd86, 0d3F3C71C72D1B5154;
	fma.rn.f64 	%fd91, %fd90, %fd86, 0d3F624924923BE72D;
	fma.rn.f64 	%fd92, %fd91, %fd86, 0d3F8999999999A3C4;
	fma.rn.f64 	%fd93, %fd92, %fd86, 0d3FB5555555555554;
	sub.f64 	%fd94, %fd77, %fd85;
	add.f64 	%fd95, %fd94, %fd94;
	neg.f64 	%fd96, %fd85;
	fma.rn.f64 	%fd97, %fd96, %fd77, %fd95;
	mul.f64 	%fd98, %fd83, %fd97;
	mul.f64 	%fd99, %fd86, %fd93;
	fma.rn.f64 	%fd100, %fd99, %fd85, %fd98;
	xor.b32  	%r153, %r197, -2147483648;
	mov.b32 	%r154, 1127219200;
	mov.b64 	%fd101, {%r153, %r154};
	mov.b32 	%r155, -2147483648;
	mov.b64 	%fd102, {%r155, %r154};
	sub.f64 	%fd103, %fd101, %fd102;
	fma.rn.f64 	%fd104, %fd103, 0d3FE62E42FEFA39EF, %fd85;
	fma.rn.f64 	%fd105, %fd103, 0dBFE62E42FEFA39EF, %fd104;
	sub.f64 	%fd106, %fd105, %fd85;
	sub.f64 	%fd107, %fd100, %fd106;
	fma.rn.f64 	%fd108, %fd103, 0d3C7ABC9E3B39803F, %fd107;
	add.f64 	%fd179, %fd104, %fd108;
	bra.uni 	$L__BB0_36;
$L__BB0_35:
	fma.rn.f64 	%fd76, %fd177, 0d7FF0000000000000, 0d7FF0000000000000;
	{
	.reg .b32 %temp; 
	mov.b64 	{%temp, %r145}, %fd177;
	}
	and.b32  	%r146, %r145, 2147483647;
	setp.eq.s32 	%p41, %r146, 0;
	selp.f64 	%fd179, 0dFFF0000000000000, %fd76, %p41;
$L__BB0_36:
	fma.rn.f64 	%fd109, %fd179, 0dBFF71547652B82FE, %fd173;
	cvt.rn.f64.u32 	%fd110, %r63;
	div.rn.f64 	%fd111, %fd109, %fd110;
	mul.f64 	%fd22, %fd111, 0d400921FB54442D18;
	mul.f64 	%fd23, %fd22, 0d3FE0000000000000;
	abs.f64 	%fd24, %fd23;
	setp.neu.f64 	%p43, %fd24, 0d7FF0000000000000;
	@%p43 bra 	$L__BB0_38;
	mov.f64 	%fd117, 0d0000000000000000;
	mul.rn.f64 	%fd181, %fd23, %fd117;
	mov.b32 	%r199, 1;
	bra.uni 	$L__BB0_41;
$L__BB0_38:
	mul.f64 	%fd112, %fd23, 0d3FE45F306DC9C883;
	cvt.rni.s32.f64 	%r198, %fd112;
	cvt.rn.f64.s32 	%fd113, %r198;
	fma.rn.f64 	%fd114, %fd113, 0dBFF921FB54442D18, %fd23;
	fma.rn.f64 	%fd115, %fd113, 0dBC91A62633145C00, %fd114;
	fma.rn.f64 	%fd181, %fd113, 0dB97B839A252049C0, %fd115;
	setp.ltu.f64 	%p44, %fd24, 0d41E0000000000000;
	@%p44 bra 	$L__BB0_40;
	{ // callseq 0, 0
	.param .b64 param0;
	st.param.f64 	[param0], %fd23;
	.param .align 16 .b8 retval0[16];
	call.uni (retval0), 
	__internal_trig_reduction_slowpathd, 
	(
	param0
	);
	ld.param.f64 	%fd181, [retval0];
	ld.param.b32 	%r198, [retval0+8];
	} // callseq 0
$L__BB0_40:
	add.s32 	%r199, %r198, 1;
$L__BB0_41:
	shl.b32 	%r158, %r199, 6;
	cvt.u64.u32 	%rd36, %r158;
	and.b64  	%rd37, %rd36, 64;
	mov.u64 	%rd38, __cudart_sin_cos_coeffs;
	add.s64 	%rd39, %rd38, %rd37;
	mul.rn.f64 	%fd118, %fd181, %fd181;
	and.b32  	%r159, %r199, 1;
	setp.eq.b32 	%p45, %r159, 1;
	selp.f64 	%fd119, 0dBDA8FF8320FD8164, 0d3DE5DB65F9785EBA, %p45;
	ld.global.nc.v2.f64 	{%fd120, %fd121}, [%rd39];
	fma.rn.f64 	%fd122, %fd119, %fd118, %fd120;
	fma.rn.f64 	%fd123, %fd122, %fd118, %fd121;
	ld.global.nc.v2.f64 	{%fd124, %fd125}, [%rd39+16];
	fma.rn.f64 	%fd126, %fd123, %fd118, %fd124;
	fma.rn.f64 	%fd127, %fd126, %fd118, %fd125;
	ld.global.nc.v2.f64 	{%fd128, %fd129}, [%rd39+32];
	fma.rn.f64 	%fd130, %fd127, %fd118, %fd128;
	fma.rn.f64 	%fd131, %fd130, %fd118, %fd129;
	fma.rn.f64 	%fd132, %fd131, %fd181, %fd181;
	fma.rn.f64 	%fd133, %fd131, %fd118, 0d3FF0000000000000;
	selp.f64 	%fd134, %fd133, %fd132, %p45;
	and.b32  	%r160, %r199, 2;
	setp.eq.s32 	%p46, %r160, 0;
	mov.f64 	%fd135, 0d0000000000000000;
	sub.f64 	%fd136, %fd135, %fd134;
	selp.f64 	%fd137, %fd134, %fd136, %p46;
	mul.f64 	%fd138, %fd137, 0d406D700000000000;
	max.f64 	%fd139, %fd138, 0d4030000000000000;
	min.f64 	%fd140, %fd139, 0d406D600000000000;
	cvt.rzi.u32.f64 	%r161, %fd140;
	cvt.u16.u32 	%rs1, %r161;
	mul.f64 	%fd30, %fd22, 0d4008000000000000;
	abs.f64 	%fd31, %fd30;
	setp.neu.f64 	%p47, %fd31, 0d7FF0000000000000;
	@%p47 bra 	$L__BB0_43;
	mov.f64 	%fd146, 0d0000000000000000;
	mul.rn.f64 	%fd182, %fd30, %fd146;
	mov.b32 	%r200, 0;
	bra.uni 	$L__BB0_45;
$L__BB0_43:
	mul.f64 	%fd141, %fd30, 0d3FE45F306DC9C883;
	cvt.rni.s32.f64 	%r200, %fd141;
	cvt.rn.f64.s32 	%fd142, %r200;
	fma.rn.f64 	%fd143, %fd142, 0dBFF921FB54442D18, %fd30;
	fma.rn.f64 	%fd144, %fd142, 0dBC91A62633145C00, %fd143;
	fma.rn.f64 	%fd182, %fd142, 0dB97B839A252049C0, %fd144;
	setp.ltu.f64 	%p48, %fd31, 0d41E0000000000000;
	@%p48 bra 	$L__BB0_45;
	{ // callseq 1, 0
	.param .b64 param0;
	st.param.f64 	[param0], %fd30;
	.param .align 16 .b8 retval0[16];
	call.uni (retval0), 
	__internal_trig_reduction_slowpathd, 
	(
	param0
	);
	ld.param.f64 	%fd182, [retval0];
	ld.param.b32 	%r200, [retval0+8];
	} // callseq 1
$L__BB0_45:
	shl.b32 	%r164, %r200, 6;
	cvt.u64.u32 	%rd40, %r164;
	and.b64  	%rd41, %rd40, 64;
	add.s64 	%rd43, %rd38, %rd41;
	mul.rn.f64 	%fd147, %fd182, %fd182;
	and.b32  	%r165, %r200, 1;
	setp.eq.b32 	%p49, %r165, 1;
	selp.f64 	%fd148, 0dBDA8FF8320FD8164, 0d3DE5DB65F9785EBA, %p49;
	ld.global.nc.v2.f64 	{%fd149, %fd150}, [%rd43];
	fma.rn.f64 	%fd151, %fd148, %fd147, %fd149;
	fma.rn.f64 	%fd152, %fd151, %fd147, %fd150;
	ld.global.nc.v2.f64 	{%fd153, %fd154}, [%rd43+16];
	fma.rn.f64 	%fd155, %fd152, %fd147, %fd153;
	fma.rn.f64 	%fd156, %fd155, %fd147, %fd154;
	ld.global.nc.v2.f64 	{%fd157, %fd158}, [%rd43+32];
	fma.rn.f64 	%fd159, %fd156, %fd147, %fd157;
	fma.rn.f64 	%fd160, %fd159, %fd147, %fd158;
	fma.rn.f64 	%fd161, %fd160, %fd182, %fd182;
	fma.rn.f64 	%fd162, %fd160, %fd147, 0d3FF0000000000000;
	selp.f64 	%fd163, %fd162, %fd161, %p49;
	and.b32  	%r166, %r200, 2;
	setp.eq.s32 	%p50, %r166, 0;
	mov.f64 	%fd164, 0d0000000000000000;
	sub.f64 	%fd165, %fd164, %fd163;
	selp.f64 	%fd166, %fd163, %fd165, %p50;
	mul.f64 	%fd167, %fd166, 0d406D700000000000;
	max.f64 	%fd168, %fd167, 0d4030000000000000;
	min.f64 	%fd169, %fd168, 0d4060000000000000;
	cvt.rzi.u32.f64 	%r167, %fd169;
	cvt.u16.u32 	%rs2, %r167;
	and.b16  	%rs3, %rs2, 255;
	cvt.rn.f32.u16 	%f145, %rs3;
	mul.f64 	%fd170, %fd22, 0d4069000000000000;
	max.f64 	%fd171, %fd170, 0d0000000000000000;
	min.f64 	%fd172, %fd171, 0d4069000000000000;
	cvt.rzi.u32.f64 	%r168, %fd172;
	and.b32  	%r169, %r168, 255;
	add.s32 	%r170, %r169, 50;
	cvt.rn.f32.u32 	%f143, %r170;
	and.b16  	%rs4, %rs1, 255;
	cvt.rn.f32.u16 	%f144, %rs4;
$L__BB0_46:
	cvt.rzi.u32.f32 	%r171, %f143;
	mul.lo.s32 	%r60, %r62, %r72;
	add.s32 	%r172, %r60, %r1;
	cvt.u64.u32 	%rd44, %r172;
	add.s64 	%rd45, %rd1, %rd44;
	st.global.u8 	[%rd45], %r171;
	or.b32  	%r173, %r1, %r72;
	and.b32  	%r174, %r173, 1;
	setp.eq.b32 	%p51, %r174, 1;
	@%p51 bra 	$L__BB0_48;
	cvt.rzi.u32.f32 	%r175, %f144;
	shr.u32 	%r176, %r60, 1;
	mad.lo.s32 	%r177, %r62, %r64, %r1;
	add.s32 	%r178, %r177, %r176;
	cvt.u64.u32 	%rd46, %r178;
	add.s64 	%rd47, %rd1, %rd46;
	st.global.u8 	[%rd47], %r175;
	cvt.rzi.u32.f32 	%r179, %f145;
	add.s32 	%r180, %r178, 1;
	cvt.u64.u32 	%rd48, %r180;
	add.s64 	%rd49, %rd1, %rd48;
	st.global.u8 	[%rd49], %r179;
$L__BB0_48:
	ret;

}
	// .globl	render_fractal_double
.visible .entry render_fractal_double(
	.param .u64 .ptr .align 1 render_fractal_double_param_0,
	.param .u32 render_fractal_double_param_1,
	.param .u32 render_fractal_double_param_2,
	.param .u32 render_fractal_double_param_3,
	.param .f64 render_fractal_double_param_4,
	.param .f64 render_fractal_double_param_5,
	.param .f64 render_fractal_double_param_6,
	.param .f64 render_fractal_double_param_7,
	.param .f64 render_fractal_double_param_8,
	.param .u32 render_fractal_double_param_9
)
{
	.reg .pred 	%p<49>;
	.reg .b16 	%rs<5>;
	.reg .b32 	%r<183>;
	.reg .b32 	%f<36>;
	.reg .b64 	%rd<26>;
	.reg .b64 	%fd<350>;

	ld.param.u32 	%r58, [render_fractal_double_param_1];
	ld.param.u32 	%r59, [render_fractal_double_param_2];
	ld.param.f64 	%fd67, [render_fractal_double_param_4];
	ld.param.f64 	%fd68, [render_fractal_double_param_5];
	ld.param.f64 	%fd69, [render_fractal_double_param_6];
	ld.param.f64 	%fd70, [render_fractal_double_param_7];
	ld.param.u32 	%r57, [render_fractal_double_param_9];
	mov.u32 	%r60, %ctaid.x;
	mov.u32 	%r61, %ntid.x;
	mov.u32 	%r62, %tid.x;
	mad.lo.s32 	%r1, %r60, %r61, %r62;
	mov.u32 	%r63, %ctaid.y;
	mov.u32 	%r64, %ntid.y;
	mov.u32 	%r65, %tid.y;
	mad.lo.s32 	%r66, %r63, %r64, %r65;
	setp.ge.u32 	%p4, %r1, %r59;
	setp.ge.u32 	%p5, %r66, %r58;
	or.pred  	%p6, %p4, %p5;
	@%p6 bra 	$L__BB1_51;
	ld.param.f64 	%fd327, [render_fractal_double_param_8];
	cvt.rn.f64.u32 	%fd73, %r1;
	fma.rn.f64 	%fd1, %fd68, %fd73, %fd67;
	cvt.rn.f64.u32 	%fd74, %r66;
	mul.f64 	%fd75, %fd70, %fd74;
	sub.f64 	%fd2, %fd69, %fd75;
	mul.f64 	%fd76, %fd2, %fd2;
	fma.rn.f64 	%fd338, %fd1, %fd1, %fd76;
	setp.ne.s32 	%p48, %r57, 0;
	setp.eq.s32 	%p7, %r57, 0;
	setp.geu.f64 	%p8, %fd338, %fd327;
	mov.f64 	%fd336, 0d3FF0000000000000;
	or.pred  	%p9, %p7, %p8;
	@%p9 bra 	$L__BB1_17;
	mov.b32 	%r164, 0;
	mov.u64 	%rd5, __cudart_sin_cos_coeffs;
	mov.f64 	%fd330, %fd2;
	mov.f64 	%fd331, %fd1;
$L__BB1_3:
	mov.u32 	%r3, %r164;
	mov.f64 	%fd5, %fd331;
	neg.f64 	%fd78, %fd5;
	fma.rn.f64 	%fd79, %fd5, 0dBFF71547652B82FE, 0d4338000000000000;
	{
	.reg .b32 %temp; 
	mov.b64 	{%r4, %temp}, %fd79;
	}
	mov.f64 	%fd80, 0dC338000000000000;
	add.rn.f64 	%fd81, %fd79, %fd80;
	fma.rn.f64 	%fd82, %fd81, 0dBFE62E42FEFA39EF, %fd78;
	fma.rn.f64 	%fd83, %fd81, 0dBC7ABC9E3B39803F, %fd82;
	fma.rn.f64 	%fd84, %fd83, 0d3E5ADE1569CE2BDF, 0d3E928AF3FCA213EA;
	fma.rn.f64 	%fd85, %fd84, %fd83, 0d3EC71DEE62401315;
	fma.rn.f64 	%fd86, %fd85, %fd83, 0d3EFA01997C89EB71;
	fma.rn.f64 	%fd87, %fd86, %fd83, 0d3F2A01A014761F65;
	fma.rn.f64 	%fd88, %fd87, %fd83, 0d3F56C16C1852B7AF;
	fma.rn.f64 	%fd89, %fd88, %fd83, 0d3F81111111122322;
	fma.rn.f64 	%fd90, %fd89, %fd83, 0d3FA55555555502A1;
	fma.rn.f64 	%fd91, %fd90, %fd83, 0d3FC5555555555511;
	fma.rn.f64 	%fd92, %fd91, %fd83, 0d3FE000000000000B;
	fma.rn.f64 	%fd93, %fd92, %fd83, 0d3FF0000000000000;
	fma.rn.f64 	%fd94, %fd93, %fd83, 0d3FF0000000000000;
	{
	.reg .b32 %temp; 
	mov.b64 	{%r5, %temp}, %fd94;
	}
	{
	.reg .b32 %temp; 
	mov.b64 	{%temp, %r6}, %fd94;
	}
	shl.b32 	%r68, %r4, 20;
	add.s32 	%r69, %r68, %r6;
	mov.b64 	%fd332, {%r5, %r69};
	{
	.reg .b32 %temp; 
	mov.b64 	{%temp, %r70}, %fd78;
	}
	mov.b32 	%f8, %r70;
	abs.f32 	%f1, %f8;
	setp.lt.f32 	%p10, %f1, 0f4086232B;
	@%p10 bra 	$L__BB1_6;
	setp.gt.f64 	%p11, %fd5, 0d0000000000000000;
	mov.f64 	%fd95, 0d7FF0000000000000;
	sub.f64 	%fd96, %fd95, %fd5;
	selp.f64 	%fd332, 0d0000000000000000, %fd96, %p11;
	setp.geu.f32 	%p12, %f1, 0f40874800;
	@%p12 bra 	$L__BB1_6;
	shr.u32 	%r71, %r4, 31;
	add.s32 	%r72, %r4, %r71;
	shr.s32 	%r73, %r72, 1;
	shl.b32 	%r74, %r73, 20;
	add.s32 	%r75, %r6, %r74;
	mov.b64 	%fd97, {%r5, %r75};
	sub.s32 	%r76, %r4, %r73;
	shl.b32 	%r77, %r76, 20;
	add.s32 	%r78, %r77, 1072693248;
	mov.b32 	%r79, 0;
	mov.b64 	%fd98, {%r79, %r78};
	mul.f64 	%fd332, %fd98, %fd97;
$L__BB1_6:
	abs.f64 	%fd10, %fd330;
	setp.neu.f64 	%p13, %fd10, 0d7FF0000000000000;
	@%p13 bra 	$L__BB1_8;
	mov.f64 	%fd104, 0d0000000000000000;
	mul.rn.f64 	%fd334, %fd330, %fd104;
	mov.b32 	%r166, 1;
	bra.uni 	$L__BB1_11;
$L__BB1_8:
	mul.f64 	%fd99, %fd330, 0d3FE45F306DC9C883;
	cvt.rni.s32.f64 	%r165, %fd99;
	cvt.rn.f64.s32 	%fd100, %r165;
	fma.rn.f64 	%fd101, %fd100, 0dBFF921FB54442D18, %fd330;
	fma.rn.f64 	%fd102, %fd100, 0dBC91A62633145C00, %fd101;
	fma.rn.f64 	%fd334, %fd100, 0dB97B839A252049C0, %fd102;
	setp.ltu.f64 	%p14, %fd10, 0d41E0000000000000;
	@%p14 bra 	$L__BB1_10;
	{ // callseq 2, 0
	.param .b64 param0;
	st.param.f64 	[param0], %fd330;
	.param .align 16 .b8 retval0[16];
	call.uni (retval0), 
	__internal_trig_reduction_slowpathd, 
	(
	param0
	);
	ld.param.f64 	%fd334, [retval0];
	ld.param.b32 	%r165, [retval0+8];
	} // callseq 2
$L__BB1_10:
	add.s32 	%r166, %r165, 1;
$L__BB1_11:
	setp.neu.f64 	%p15, %fd10, 0d7FF0000000000000;
	shl.b32 	%r82, %r166, 6;
	cvt.u64.u32 	%rd3, %r82;
	and.b64  	%rd4, %rd3, 64;
	add.s64 	%rd6, %rd5, %rd4;
	mul.rn.f64 	%fd105, %fd334, %fd334;
	and.b32  	%r83, %r166, 1;
	setp.eq.b32 	%p16, %r83, 1;
	selp.f64 	%fd106, 0dBDA8FF8320FD8164, 0d3DE5DB65F9785EBA, %p16;
	ld.global.nc.v2.f64 	{%fd107, %fd108}, [%rd6];
	fma.rn.f64 	%fd109, %fd106, %fd105, %fd107;
	fma.rn.f64 	%fd110, %fd109, %fd105, %fd108;
	ld.global.nc.v2.f64 	{%fd111, %fd112}, [%rd6+16];
	fma.rn.f64 	%fd113, %fd110, %fd105, %fd111;
	fma.rn.f64 	%fd114, %fd113, %fd105, %fd112;
	ld.global.nc.v2.f64 	{%fd115, %fd116}, [%rd6+32];
	fma.rn.f64 	%fd117, %fd114, %fd105, %fd115;
	fma.rn.f64 	%fd118, %fd117, %fd105, %fd116;
	fma.rn.f64 	%fd119, %fd118, %fd334, %fd334;
	fma.rn.f64 	%fd120, %fd118, %fd105, 0d3FF0000000000000;
	selp.f64 	%fd121, %fd120, %fd119, %p16;
	and.b32  	%r84, %r166, 2;
	setp.eq.s32 	%p17, %r84, 0;
	mov.f64 	%fd122, 0d0000000000000000;
	sub.f64 	%fd123, %fd122, %fd121;
	selp.f64 	%fd16, %fd121, %fd123, %p17;
	@%p15 bra 	$L__BB1_13;
	mov.f64 	%fd129, 0d0000000000000000;
	mul.rn.f64 	%fd335, %fd330, %fd129;
	mov.b32 	%r167, 0;
	bra.uni 	$L__BB1_15;
$L__BB1_13:
	mul.f64 	%fd124, %fd330, 0d3FE45F306DC9C883;
	cvt.rni.s32.f64 	%r167, %fd124;
	cvt.rn.f64.s32 	%fd125, %r167;
	fma.rn.f64 	%fd126, %fd125, 0dBFF921FB54442D18, %fd330;
	fma.rn.f64 	%fd127, %fd125, 0dBC91A62633145C00, %fd126;
	fma.rn.f64 	%fd335, %fd125, 0dB97B839A252049C0, %fd127;
	setp.ltu.f64 	%p18, %fd10, 0d41E0000000000000;
	@%p18 bra 	$L__BB1_15;
	{ // callseq 3, 0
	.param .b64 param0;
	st.param.f64 	[param0], %fd330;
	.param .align 16 .b8 retval0[16];
	call.uni (retval0), 
	__internal_trig_reduction_slowpathd, 
	(
	param0
	);
	ld.param.f64 	%fd335, [retval0];
	ld.param.b32 	%r167, [retval0+8];
	} // callseq 3
$L__BB1_15:
	ld.param.f64 	%fd328, [render_fractal_double_param_8];
	shl.b32 	%r87, %r167, 6;
	cvt.u64.u32 	%rd7, %r87;
	and.b64  	%rd8, %rd7, 64;
	add.s64 	%rd10, %rd5, %rd8;
	mul.rn.f64 	%fd130, %fd335, %fd335;
	and.b32  	%r88, %r167, 1;
	setp.eq.b32 	%p19, %r88, 1;
	selp.f64 	%fd131, 0dBDA8FF8320FD8164, 0d3DE5DB65F9785EBA, %p19;
	ld.global.nc.v2.f64 	{%fd132, %fd133}, [%rd10];
	fma.rn.f64 	%fd134, %fd131, %fd130, %fd132;
	fma.rn.f64 	%fd135, %fd134, %fd130, %fd133;
	ld.global.nc.v2.f64 	{%fd136, %fd137}, [%rd10+16];
	fma.rn.f64 	%fd138, %fd135, %fd130, %fd136;
	fma.rn.f64 	%fd139, %fd138, %fd130, %fd137;
	ld.global.nc.v2.f64 	{%fd140, %fd141}, [%rd10+32];
	fma.rn.f64 	%fd142, %fd139, %fd130, %fd140;
	fma.rn.f64 	%fd143, %fd142, %fd130, %fd141;
	fma.rn.f64 	%fd144, %fd143, %fd335, %fd335;
	fma.rn.f64 	%fd145, %fd143, %fd130, 0d3FF0000000000000;
	selp.f64 	%fd146, %fd145, %fd144, %p19;
	and.b32  	%r89, %r167, 2;
	setp.eq.s32 	%p20, %r89, 0;
	mov.f64 	%fd147, 0d0000000000000000;
	sub.f64 	%fd148, %fd147, %fd146;
	selp.f64 	%fd149, %fd146, %fd148, %p20;
	mul.f64 	%fd150, %fd5, %fd5;
	mul.f64 	%fd151, %fd330, %fd330;
	sub.f64 	%fd152, %fd150, %fd151;
	mul.f64 	%fd153, %fd2, %fd149;
	fma.rn.f64 	%fd154, %fd1, %fd16, %fd153;
	fma.rn.f64 	%fd331, %fd332, %fd154, %fd152;
	mul.f64 	%fd155, %fd2, %fd16;
	mul.f64 	%fd156, %fd1, %fd149;
	sub.f64 	%fd157, %fd155, %fd156;
	mul.f64 	%fd158, %fd332, %fd157;
	add.f64 	%fd159, %fd5, %fd5;
	fma.rn.f64 	%fd330, %fd159, %fd330, %fd158;
	mul.f64 	%fd160, %fd331, %fd331;
	fma.rn.f64 	%fd338, %fd330, %fd330, %fd160;
	add.s32 	%r164, %r3, 1;
	setp.lt.u32 	%p48, %r164, %r57;
	setp.lt.f64 	%p21, %fd338, %fd328;
	and.pred  	%p22, %p48, %p21;
	@%p22 bra 	$L__BB1_3;
	add.s32 	%r90, %r3, 2;
	cvt.rn.f64.u32 	%fd336, %r90;
$L__BB1_17:
	mov.f32 	%f34, 0f43000000;
	mov.f32 	%f33, 0f41800000;
	not.pred 	%p23, %p48;
	mov.f32 	%f35, %f34;
	@%p23 bra 	$L__BB1_49;
	ld.param.f64 	%fd329, [render_fractal_double_param_8];
	cvt.rn.f32.f64 	%f11, %fd329;
	setp.lt.f32 	%p24, %f11, 0f00800000;
	mul.f32 	%f12, %f11, 0f4B000000;
	selp.f32 	%f13, %f12, %f11, %p24;
	selp.f32 	%f14, 0fC1B80000, 0f00000000, %p24;
	mov.b32 	%r92, %f13;
	add.s32 	%r93, %r92, -1059760811;
	and.b32  	%r94, %r93, -8388608;
	sub.s32 	%r95, %r92, %r94;
	mov.b32 	%f15, %r95;
	cvt.rn.f32.s32 	%f16, %r94;
	fma.rn.f32 	%f17, %f16, 0f34000000, %f14;
	add.f32 	%f18, %f15, 0fBF800000;
	fma.rn.f32 	%f19, %f18, 0fBE055027, 0f3E1039F6;
	fma.rn.f32 	%f20, %f19, %f18, 0fBDF8CDCC;
	fma.rn.f32 	%f21, %f20, %f18, 0f3E0F2955;
	fma.rn.f32 	%f22, %f21, %f18, 0fBE2AD8B9;
	fma.rn.f32 	%f23, %f22, %f18, 0f3E4CED0B;
	fma.rn.f32 	%f24, %f23, %f18, 0fBE7FFF22;
	fma.rn.f32 	%f25, %f24, %f18, 0f3EAAAA78;
	fma.rn.f32 	%f26, %f25, %f18, 0fBF000000;
	mul.f32 	%f27, %f18, %f26;
	fma.rn.f32 	%f28, %f27, %f18, %f18;
	fma.rn.f32 	%f29, %f17, 0f3F317218, %f28;
	setp.gt.u32 	%p25, %r92, 2139095039;
	fma.rn.f32 	%f30, %f13, 0f7F800000, 0f7F800000;
	selp.f32 	%f31, %f30, %f29, %p25;
	setp.eq.f32 	%p26, %f13, 0f00000000;
	selp.f32 	%f32, 0fFF800000, %f31, %p26;
	cvt.f64.f32 	%fd341, %f32;
	{
	.reg .b32 %temp; 
	mov.b64 	{%temp, %r168}, %fd338;
	}
	{
	.reg .b32 %temp; 
	mov.b64 	{%r169, %temp}, %fd338;
	}
	setp.gt.s32 	%p27, %r168, 1048575;
	mov.b32 	%r170, -1023;
	@%p27 bra 	$L__BB1_20;
	mul.f64 	%fd338, %fd338, 0d4350000000000000;
	{
	.reg .b32 %temp; 
	mov.b64 	{%temp, %r168}, %fd338;
	}
	{
	.reg .b32 %temp; 
	mov.b64 	{%r169, %temp}, %fd338;
	}
	mov.b32 	%r170, -1077;
$L__BB1_20:
	add.s32 	%r97, %r168, -1;
	setp.gt.u32 	%p28, %r97, 2146435070;
	@%p28 bra 	$L__BB1_24;
	shr.u32 	%r100, %r168, 20;
	add.s32 	%r171, %r170, %r100;
	and.b32  	%r101, %r168, 1048575;
	or.b32  	%r102, %r101, 1072693248;
	mov.b64 	%fd339, {%r169, %r102};
	setp.lt.u32 	%p30, %r102, 1073127583;
	@%p30 bra 	$L__BB1_23;
	{
	.reg .b32 %temp; 
	mov.b64 	{%r103, %temp}, %fd339;
	}
	{
	.reg .b32 %temp; 
	mov.b64 	{%temp, %r104}, %fd339;
	}
	add.s32 	%r105, %r104, -1048576;
	mov.b64 	%fd339, {%r103, %r105};
	add.s32 	%r171, %r171, 1;
$L__BB1_23:
	add.f64 	%fd163, %fd339, 0dBFF0000000000000;
	add.f64 	%fd164, %fd339, 0d3FF0000000000000;
	rcp.approx.ftz.f64 	%fd165, %fd164;
	neg.f64 	%fd166, %fd164;
	fma.rn.f64 	%fd167, %fd166, %fd165, 0d3FF0000000000000;
	fma.rn.f64 	%fd168, %fd167, %fd167, %fd167;
	fma.rn.f64 	%fd169, %fd168, %fd165, %fd165;
	mul.f64 	%fd170, %fd163, %fd169;
	fma.rn.f64 	%fd171, %fd163, %fd169, %fd170;
	mul.f64 	%fd172, %fd171, %fd171;
	fma.rn.f64 	%fd173, %fd172, 0d3EB1380B3AE80F1E, 0d3ED0EE258B7A8B04;
	fma.rn.f64 	%fd174, %fd173, %fd172, 0d3EF3B2669F02676F;
	fma.rn.f64 	%fd175, %fd174, %fd172, 0d3F1745CBA9AB0956;
	fma.rn.f64 	%fd176, %fd175, %fd172, 0d3F3C71C72D1B5154;
	fma.rn.f64 	%fd177, %fd176, %fd172, 0d3F624924923BE72D;
	fma.rn.f64 	%fd178, %fd177, %fd172, 0d3F8999999999A3C4;
	fma.rn.f64 	%fd179, %fd178, %fd172, 0d3FB5555555555554;
	sub.f64 	%fd180, %fd163, %fd171;
	add.f64 	%fd181, %fd180, %fd180;
	neg.f64 	%fd182, %fd171;
	fma.rn.f64 	%fd183, %fd182, %fd163, %fd181;
	mul.f64 	%fd184, %fd169, %fd183;
	mul.f64 	%fd185, %fd172, %fd179;
	fma.rn.f64 	%fd186, %fd185, %fd171, %fd184;
	xor.b32  	%r106, %r171, -2147483648;
	mov.b32 	%r107, 1127219200;
	mov.b64 	%fd187, {%r106, %r107};
	mov.b32 	%r108, -2147483648;
	mov.b64 	%fd188, {%r108, %r107};
	sub.f64 	%fd189, %fd187, %fd188;
	fma.rn.f64 	%fd190, %fd189, 0d3FE62E42FEFA39EF, %fd171;
	fma.rn.f64 	%fd191, %fd189, 0dBFE62E42FEFA39EF, %fd190;
	sub.f64 	%fd192, %fd191, %fd171;
	sub.f64 	%fd193, %fd186, %fd192;
	fma.rn.f64 	%fd194, %fd189, 0d3C7ABC9E3B39803F, %fd193;
	add.f64 	%fd340, %fd190, %fd194;
	bra.uni 	$L__BB1_25;
$L__BB1_24:
	fma.rn.f64 	%fd162, %fd338, 0d7FF0000000000000, 0d7FF0000000000000;
	{
	.reg .b32 %temp; 
	mov.b64 	{%temp, %r98}, %fd338;
	}
	and.b32  	%r99, %r98, 2147483647;
	setp.eq.s32 	%p29, %r99, 0;
	selp.f64 	%fd340, 0dFFF0000000000000, %fd162, %p29;
$L__BB1_25:
	{
	.reg .b32 %temp; 
	mov.b64 	{%temp, %r172}, %fd341;
	}
	{
	.reg .b32 %temp; 
	mov.b64 	{%r173, %temp}, %fd341;
	}
	setp.gt.s32 	%p31, %r172, 1048575;
	mov.b32 	%r174, -1023;
	@%p31 bra 	$L__BB1_27;
	mul.f64 	%fd341, %fd341, 0d4350000000000000;
	{
	.reg .b32 %temp; 
	mov.b64 	{%temp, %r172}, %fd341;
	}
	{
	.reg .b32 %temp; 
	mov.b64 	{%r173, %temp}, %fd341;
	}
	mov.b32 	%r174, -1077;
$L__BB1_27:
	add.s32 	%r111, %r172, -1;
	setp.gt.u32 	%p32, %r111, 2146435070;
	@%p32 bra 	$L__BB1_31;
	shr.u32 	%r114, %r172, 20;
	add.s32 	%r175, %r174, %r114;
	and.b32  	%r115, %r172, 1048575;
	or.b32  	%r116, %r115, 1072693248;
	mov.b64 	%fd342, {%r173, %r116};
	setp.lt.u32 	%p34, %r116, 1073127583;
	@%p34 bra 	$L__BB1_30;
	{
	.reg .b32 %temp; 
	mov.b64 	{%r117, %temp}, %fd342;
	}
	{
	.reg .b32 %temp; 
	mov.b64 	{%temp, %r118}, %fd342;
	}
	add.s32 	%r119, %r118, -1048576;
	mov.b64 	%fd342, {%r117, %r119};
	add.s32 	%r175, %r175, 1;
$L__BB1_30:
	add.f64 	%fd196, %fd342, 0dBFF0000000000000;
	add.f64 	%fd197, %fd342, 0d3FF0000000000000;
	rcp.approx.ftz.f64 	%fd198, %fd197;
	neg.f64 	%fd199, %fd197;
	fma.rn.f64 	%fd200, %fd199, %fd198, 0d3FF0000000000000;
	fma.rn.f64 	%fd201, %fd200, %fd200, %fd200;
	fma.rn.f64 	%fd202, %fd201, %fd198, %fd198;
	mul.f64 	%fd203, %fd196, %fd202;
	fma.rn.f64 	%fd204, %fd196, %fd202, %fd203;
	mul.f64 	%fd205, %fd204, %fd204;
	fma.rn.f64 	%fd206, %fd205, 0d3EB1380B3AE80F1E, 0d3ED0EE258B7A8B04;
	fma.rn.f64 	%fd207, %fd206, %fd205, 0d3EF3B2669F02676F;
	fma.rn.f64 	%fd208, %fd207, %fd205, 0d3F1745CBA9AB0956;
	fma.rn.f64 	%fd209, %fd208, %fd205, 0d3F3C71C72D1B5154;
	fma.rn.f64 	%fd210, %fd209, %fd205, 0d3F624924923BE72D;
	fma.rn.f64 	%fd211, %fd210, %fd205, 0d3F8999999999A3C4;
	fma.rn.f64 	%fd212, %fd211, %fd205, 0d3FB5555555555554;
	sub.f64 	%fd213, %fd196, %fd204;
	add.f64 	%fd214, %fd213, %fd213;
	neg.f64 	%fd215, %fd204;
	fma.rn.f64 	%fd216, %fd215, %fd196, %fd214;
	mul.f64 	%fd217, %fd202, %fd216;
	mul.f64 	%fd218, %fd205, %fd212;
	fma.rn.f64 	%fd219, %fd218, %fd204, %fd217;
	xor.b32  	%r120, %r175, -2147483648;
	mov.b32 	%r121, 1127219200;
	mov.b64 	%fd220, {%r120, %r121};
	mov.b32 	%r122, -2147483648;
	mov.b64 	%fd221, {%r122, %r121};
	sub.f64 	%fd222, %fd220, %fd221;
	fma.rn.f64 	%fd223, %fd222, 0d3FE62E42FEFA39EF, %fd204;
	fma.rn.f64 	%fd224, %fd222, 0dBFE62E42FEFA39EF, %fd223;
	sub.f64 	%fd225, %fd224, %fd204;
	sub.f64 	%fd226, %fd219, %fd225;
	fma.rn.f64 	%fd227, %fd222, 0d3C7ABC9E3B39803F, %fd226;
	add.f64 	%fd343, %fd223, %fd227;
	bra.uni 	$L__BB1_32;
$L__BB1_31:
	fma.rn.f64 	%fd195, %fd341, 0d7FF0000000000000, 0d7FF0000000000000;
	{
	.reg .b32 %temp; 
	mov.b64 	{%temp, %r112}, %fd341;
	}
	and.b32  	%r113, %r112, 2147483647;
	setp.eq.s32 	%p33, %r113, 0;
	selp.f64 	%fd343, 0dFFF0000000000000, %fd195, %p33;
$L__BB1_32:
	mul.f64 	%fd228, %fd343, 0d3FE0000000000000;
	mul.f64 	%fd229, %fd340, 0d3FE0000000000000;
	sub.f64 	%fd344, %fd229, %fd228;
	{
	.reg .b32 %temp; 
	mov.b64 	{%temp, %r176}, %fd344;
	}
	{
	.reg .b32 %temp; 
	mov.b64 	{%r177, %temp}, %fd344;
	}
	setp.gt.s32 	%p35, %r176, 1048575;
	mov.b32 	%r178, -1023;
	@%p35 bra 	$L__BB1_34;
	mul.f64 	%fd344, %fd344, 0d4350000000000000;
	{
	.reg .b32 %temp; 
	mov.b64 	{%temp, %r176}, %fd344;
	}
	{
	.reg .b32 %temp; 
	mov.b64 	{%r177, %temp}, %fd344;
	}
	mov.b32 	%r178, -1077;
$L__BB1_34:
	add.s32 	%r125, %r176, -1;
	setp.gt.u32 	%p36, %r125, 2146435070;
	@%p36 bra 	$L__BB1_38;
	shr.u32 	%r128, %r176, 20;
	add.s32 	%r179, %r178, %r128;
	and.b32  	%r129, %r176, 1048575;
	or.b32  	%r130, %r129, 1072693248;
	mov.b64 	%fd345, {%r177, %r130};
	setp.lt.u32 	%p38, %r130, 1073127583;
	@%p38 bra 	$L__BB1_37;
	{
	.reg .b32 %temp; 
	mov.b64 	{%r131, %temp}, %fd345;
	}
	{
	.reg .b32 %temp; 
	mov.b64 	{%temp, %r132}, %fd345;
	}
	add.s32 	%r133, %r132, -1048576;
	mov.b64 	%fd345, {%r131, %r133};
	add.s32 	%r179, %r179, 1;
$L__BB1_37:
	add.f64 	%fd231, %fd345, 0dBFF0000000000000;
	add.f64 	%fd232, %fd345, 0d3FF0000000000000;
	rcp.approx.ftz.f64 	%fd233, %fd232;
	neg.f64 	%fd234, %fd232;
	fma.rn.f64 	%fd235, %fd234, %fd233, 0d3FF0000000000000;
	fma.rn.f64 	%fd236, %fd235, %fd235, %fd235;
	fma.rn.f64 	%fd237, %fd236, %fd233, %fd233;
	mul.f64 	%fd238, %fd231, %fd237;
	fma.rn.f64 	%fd239, %fd231, %fd237, %fd238;
	mul.f64 	%fd240, %fd239, %fd239;
	fma.rn.f64 	%fd241, %fd240, 0d3EB1380B3AE80F1E, 0d3ED0EE258B7A8B04;
	fma.rn.f64 	%fd242, %fd241, %fd240, 0d3EF3B2669F02676F;
	fma.rn.f64 	%fd243, %fd242, %fd240, 0d3F1745CBA9AB0956;
	fma.rn.f64 	%fd244, %fd243, %fd240, 0d3F3C71C72D1B5154;
	fma.rn.f64 	%fd245, %fd244, %fd240, 0d3F624924923BE72D;
	fma.rn.f64 	%fd246, %fd245, %fd240, 0d3F8999999999A3C4;
	fma.rn.f64 	%fd247, %fd246, %fd240, 0d3FB5555555555554;
	sub.f64 	%fd248, %fd231, %fd239;
	add.f64 	%fd249, %fd248, %fd248;
	neg.f64 	%fd250, %fd239;
	fma.rn.f64 	%fd251, %fd250, %fd231, %fd249;
	mul.f64 	%fd252, %fd237, %fd251;
	mul.f64 	%fd253, %fd240, %fd247;
	fma.rn.f64 	%fd254, %fd253, %fd239, %fd252;
	xor.b32  	%r134, %r179, -2147483648;
	mov.b32 	%r135, 1127219200;
	mov.b64 	%fd255, {%r134, %r135};
	mov.b32 	%r136, -2147483648;
	mov.b64 	%fd256, {%r136, %r135};
	sub.f64 	%fd257, %fd255, %fd256;
	fma.rn.f64 	%fd258, %fd257, 0d3FE62E42FEFA39EF, %fd239;
	fma.rn.f64 	%fd259, %fd257, 0dBFE62E42FEFA39EF, %fd258;
	sub.f64 	%fd260, %fd259, %fd239;
	sub.f64 	%fd261, %fd254, %fd260;
	fma.rn.f64 	%fd262, %fd257, 0d3C7ABC9E3B39803F, %fd261;
	add.f64 	%fd346, %fd258, %fd262;
	bra.uni 	$L__BB1_39;
$L__BB1_38:
	fma.rn.f64 	%fd230, %fd344, 0d7FF0000000000000, 0d7FF0000000000000;
	{
	.reg .b32 %temp; 
	mov.b64 	{%temp, %r126}, %fd344;
	}
	and.b32  	%r127, %r126, 2147483647;
	setp.eq.s32 	%p37, %r127, 0;
	selp.f64 	%fd346, 0dFFF0000000000000, %fd230, %p37;
$L__BB1_39:
	fma.rn.f64 	%fd263, %fd346, 0dBFF71547652B82FE, %fd336;
	cvt.rn.f64.u32 	%fd264, %r57;
	div.rn.f64 	%fd265, %fd263, %fd264;
	mul.f64 	%fd53, %fd265, 0d400921FB54442D18;
	mul.f64 	%fd54, %fd53, 0d3FE0000000000000;
	abs.f64 	%fd55, %fd54;
	setp.neu.f64 	%p39, %fd55, 0d7FF0000000000000;
	@%p39 bra 	$L__BB1_41;
	mov.f64 	%fd271, 0d0000000000000000;
	mul.rn.f64 	%fd348, %fd54, %fd271;
	mov.b32 	%r181, 1;
	bra.uni 	$L__BB1_44;
$L__BB1_41:
	mul.f64 	%fd266, %fd54, 0d3FE45F306DC9C883;
	cvt.rni.s32.f64 	%r180, %fd266;
	cvt.rn.f64.s32 	%fd267, %r180;
	fma.rn.f64 	%fd268, %fd267, 0dBFF921FB54442D18, %fd54;
	fma.rn.f64 	%fd269, %fd267, 0dBC91A62633145C00, %fd268;
	fma.rn.f64 	%fd348, %fd267, 0dB97B839A252049C0, %fd269;
	setp.ltu.f64 	%p40, %fd55, 0d41E0000000000000;
	@%p40 bra 	$L__BB1_43;
	{ // callseq 4, 0
	.param .b64 param0;
	st.param.f64 	[param0], %fd54;
	.param .align 16 .b8 retval0[16];
	call.uni (retval0), 
	__internal_trig_reduction_slowpathd, 
	(
	param0
	);
	ld.param.f64 	%fd348, [retval0];
	ld.param.b32 	%r180, [retval0+8];
	} // callseq 4
$L__BB1_43:
	add.s32 	%r181, %r180, 1;
$L__BB1_44:
	shl.b32 	%r139, %r181, 6;
	cvt.u64.u32 	%rd11, %r139;
	and.b64  	%rd12, %rd11, 64;
	mov.u64 	%rd13, __cudart_sin_cos_coeffs;
	add.s64 	%rd14, %rd13, %rd12;
	mul.rn.f64 	%fd272, %fd348, %fd348;
	and.b32  	%r140, %r181, 1;
	setp.eq.b32 	%p41, %r140, 1;
	selp.f64 	%fd273, 0dBDA8FF8320FD8164, 0d3DE5DB65F9785EBA, %p41;
	ld.global.nc.v2.f64 	{%fd274, %fd275}, [%rd14];
	fma.rn.f64 	%fd276, %fd273, %fd272, %fd274;
	fma.rn.f64 	%fd277, %fd276, %fd272, %fd275;
	ld.global.nc.v2.f64 	{%fd278, %fd279}, [%rd14+16];
	fma.rn.f64 	%fd280, %fd277, %fd272, %fd278;
	fma.rn.f64 	%fd281, %fd280, %fd272, %fd279;
	ld.global.nc.v2.f64 	{%fd282, %fd283}, [%rd14+32];
	fma.rn.f64 	%fd284, %fd281, %fd272, %fd282;
	fma.rn.f64 	%fd285, %fd284, %fd272, %fd283;
	fma.rn.f64 	%fd286, %fd285, %fd348, %fd348;
	fma.rn.f64 	%fd287, %fd285, %fd272, 0d3FF0000000000000;
	selp.f64 	%fd288, %fd287, %fd286, %p41;
	and.b32  	%r141, %r181, 2;
	setp.eq.s32 	%p42, %r141, 0;
	mov.f64 	%fd289, 0d0000000000000000;
	sub.f64 	%fd290, %fd289, %fd288;
	selp.f64 	%fd291, %fd288, %fd290, %p42;
	mul.f64 	%fd292, %fd291, 0d406D700000000000;
	max.f64 	%fd293, %fd292, 0d4030000000000000;
	min.f64 	%fd294, %fd293, 0d406D600000000000;
	cvt.rzi.u32.f64 	%r142, %fd294;
	cvt.u16.u32 	%rs1, %r142;
	mul.f64 	%fd61, %fd53, 0d4008000000000000;
	abs.f64 	%fd62, %fd61;
	setp.neu.f64 	%p43, %fd62, 0d7FF0000000000000;
	@%p43 bra 	$L__BB1_46;
	mov.f64 	%fd300, 0d0000000000000000;
	mul.rn.f64 	%fd349, %fd61, %fd300;
	mov.b32 	%r182, 0;
	bra.uni 	$L__BB1_48;
$L__BB1_46:
	mul.f64 	%fd295, %fd61, 0d3FE45F306DC9C883;
	cvt.rni.s32.f64 	%r182, %fd295;
	cvt.rn.f64.s32 	%fd296, %r182;
	fma.rn.f64 	%fd297, %fd296, 0dBFF921FB54442D18, %fd61;
	fma.rn.f64 	%fd298, %fd296, 0dBC91A62633145C00, %fd297;
	fma.rn.f64 	%fd349, %fd296, 0dB97B839A252049C0, %fd298;
	setp.ltu.f64 	%p44, %fd62, 0d41E0000000000000;
	@%p44 bra 	$L__BB1_48;
	{ // callseq 5, 0
	.param .b64 param0;
	st.param.f64 	[param0], %fd61;
	.param .align 16 .b8 retval0[16];
	call.uni (retval0), 
	__internal_trig_reduction_slowpathd, 
	(
	param0
	);
	ld.param.f64 	%fd349, [retval0];
	ld.param.b32 	%r182, [retval0+8];
	} // callseq 5
$L__BB1_48:
	shl.b32 	%r145, %r182, 6;
	cvt.u64.u32 	%rd15, %r145;
	and.b64  	%rd16, %rd15, 64;
	add.s64 	%rd18, %rd13, %rd16;
	mul.rn.f64 	%fd301, %fd349, %fd349;
	and.b32  	%r146, %r182, 1;
	setp.eq.b32 	%p45, %r146, 1;
	selp.f64 	%fd302, 0dBDA8FF8320FD8164, 0d3DE5DB65F9785EBA, %p45;
	ld.global.nc.v2.f64 	{%fd303, %fd304}, [%rd18];
	fma.rn.f64 	%fd305, %fd302, %fd301, %fd303;
	fma.rn.f64 	%fd306, %fd305, %fd301, %fd304;
	ld.global.nc.v2.f64 	{%fd307, %fd308}, [%rd18+16];
	fma.rn.f64 	%fd309, %fd306, %fd301, %fd307;
	fma.rn.f64 	%fd310, %fd309, %fd301, %fd308;
	ld.global.nc.v2.f64 	{%fd311, %fd312}, [%rd18+32];
	fma.rn.f64 	%fd313, %fd310, %fd301, %fd311;
	fma.rn.f64 	%fd314, %fd313, %fd301, %fd312;
	fma.rn.f64 	%fd315, %fd314, %fd349, %fd349;
	fma.rn.f64 	%fd316, %fd314, %fd301, 0d3FF0000000000000;
	selp.f64 	%fd317, %fd316, %fd315, %p45;
	and.b32  	%r147, %r182, 2;
	setp.eq.s32 	%p46, %r147, 0;
	mov.f64 	%fd318, 0d0000000000000000;
	sub.f64 	%fd319, %fd318, %fd317;
	selp.f64 	%fd320, %fd317, %fd319, %p46;
	mul.f64 	%fd321, %fd320, 0d406D700000000000;
	max.f64 	%fd322, %fd321, 0d4030000000000000;
	min.f64 	%fd323, %fd322, 0d4060000000000000;
	cvt.rzi.u32.f64 	%r148, %fd323;
	cvt.u16.u32 	%rs2, %r148;
	and.b16  	%rs3, %rs2, 255;
	cvt.rn.f32.u16 	%f35, %rs3;
	mul.f64 	%fd324, %fd53, 0d4069000000000000;
	max.f64 	%fd325, %fd324, 0d0000000000000000;
	min.f64 	%fd326, %fd325, 0d4069000000000000;
	cvt.rzi.u32.f64 	%r149, %fd326;
	and.b32  	%r150, %r149, 255;
	add.s32 	%r151, %r150, 50;
	cvt.rn.f32.u32 	%f33, %r151;
	and.b16  	%rs4, %rs1, 255;
	cvt.rn.f32.u16 	%f34, %rs4;
$L__BB1_49:
	ld.param.u32 	%r162, [render_fractal_double_param_3];
	ld.param.u64 	%rd25, [render_fractal_double_param_0];
	cvt.rzi.u32.f32 	%r152, %f33;
	mul.lo.s32 	%r54, %r162, %r66;
	add.s32 	%r153, %r54, %r1;
	cvt.u64.u32 	%rd19, %r153;
	cvta.to.global.u64 	%rd1, %rd25;
	add.s64 	%rd20, %rd1, %rd19;
	st.global.u8 	[%rd20], %r152;
	or.b32  	%r154, %r1, %r66;
	and.b32  	%r155, %r154, 1;
	setp.eq.b32 	%p47, %r155, 1;
	@%p47 bra 	$L__BB1_51;
	ld.param.u32 	%r163, [render_fractal_double_param_3];
	cvt.rzi.u32.f32 	%r156, %f34;
	shr.u32 	%r157, %r54, 1;
	mad.lo.s32 	%r158, %r163, %r58, %r1;
	add.s32 	%r159, %r158, %r157;
	cvt.u64.u32 	%rd21, %r159;
	add.s64 	%rd22, %rd1, %rd21;
	st.global.u8 	[%rd22], %r156;
	cvt.rzi.u32.f32 	%r160, %f35;
	add.s32 	%r161, %r159, 1;
	cvt.u64.u32 	%rd23, %r161;
	add.s64 	%rd24, %rd1, %rd23;
	st.global.u8 	[%rd24], %r160;
$L__BB1_51:
	ret;

}
.func  (.param .align 16 .b8 func_retval0[16]) __internal_trig_reduction_slowpathd(
	.param .b64 __internal_trig_reduction_slowpathd_param_0
)
{
	.local .align 8 .b8 	__local_depot2[40];
	.reg .b64 	%SP;
	.reg .b64 	%SPL;
	.reg .pred 	%p<10>;
	.reg .b32 	%r<47>;
	.reg .b64 	%rd<74>;
	.reg .b64 	%fd<5>;

	mov.u64 	%SPL, __local_depot2;
	ld.param.f64 	%fd4, [__internal_trig_reduction_slowpathd_param_0];
	add.u64 	%rd1, %SPL, 0;
	{
	.reg .b32 %temp; 
	mov.b64 	{%temp, %r1}, %fd4;
	}
	shr.u32 	%r2, %r1, 20;
	and.b32  	%r3, %r2, 2047;
	setp.eq.s32 	%p1, %r3, 2047;
	mov.b32 	%r46, 0;
	@%p1 bra 	$L__BB2_9;
	add.s32 	%r20, %r3, -1024;
	mov.b64 	%rd20, %fd4;
	shl.b64 	%rd2, %rd20, 11;
	shr.u32 	%r4, %r20, 6;
	sub.s32 	%r45, 15, %r4;
	sub.s32 	%r21, 19, %r4;
	setp.lt.u32 	%p2, %r20, 128;
	selp.b32 	%r6, 18, %r21, %p2;
	setp.ge.s32 	%p3, %r45, %r6;
	mov.b64 	%rd70, 0;
	@%p3 bra 	$L__BB2_4;
	add.s32 	%r23, %r6, %r4;
	neg.s32 	%r43, %r23;
	or.b64  	%rd3, %rd2, -9223372036854775808;
	mov.b64 	%rd70, 0;
	mov.b32 	%r42, 0;
	mov.u64 	%rd25, __cudart_i2opi_d;
	mov.u32 	%r44, %r45;
$L__BB2_3:
	.pragma "nounroll";
	mul.wide.s32 	%rd22, %r42, 8;
	add.s64 	%rd23, %rd1, %rd22;
	mul.wide.s32 	%rd24, %r44, 8;
	add.s64 	%rd26, %rd25, %rd24;
	ld.global.nc.u64 	%rd27, [%rd26];
	{
	.reg .u32 %r0, %r1, %r2, %r3, %alo, %ahi, %blo, %bhi, %clo, %chi;
	mov.b64 	{%alo,%ahi}, %rd27;
	mov.b64 	{%blo,%bhi}, %rd3;
	mov.b64 	{%clo,%chi}, %rd70;
	mad.lo.cc.u32 	%r0, %alo, %blo, %clo;
	madc.hi.cc.u32 	%r1, %alo, %blo, %chi;
	madc.hi.u32 	%r2, %alo, %bhi, 0;
	mad.lo.cc.u32 	%r1, %alo, %bhi, %r1;
	madc.hi.cc.u32 	%r2, %ahi, %blo, %r2;
	madc.hi.u32 	%r3, %ahi, %bhi, 0;
	mad.lo.cc.u32 	%r1, %ahi, %blo, %r1;
	madc.lo.cc.u32 	%r2, %ahi, %bhi, %r2;
	addc.u32 	%r3, %r3, 0;
	mov.b64 	%rd28, {%r0,%r1};
	mov.b64 	%rd70, {%r2,%r3};
	}
	st.local.u64 	[%rd23], %rd28;
	add.s32 	%r44, %r44, 1;
	add.s32 	%r43, %r43, 1;
	add.s32 	%r42, %r42, 1;
	setp.ne.s32 	%p4, %r43, -15;
	mov.u32 	%r45, %r6;
	@%p4 bra 	$L__BB2_3;
$L__BB2_4:
	cvt.s64.s32 	%rd29, %r45;
	cvt.u64.u32 	%rd30, %r4;
	add.s64 	%rd31, %rd30, %rd29;
	shl.b64 	%rd32, %rd31, 3;
	add.s64 	%rd33, %rd1, %rd32;
	st.local.u64 	[%rd33+-120], %rd70;
	and.b32  	%r15, %r2, 63;
	ld.local.u64 	%rd72, [%rd1+16];
	ld.local.u64 	%rd71, [%rd1+24];
	setp.eq.s32 	%p5, %r15, 0;
	@%p5 bra 	$L__BB2_6;
	shl.b64 	%rd34, %rd71, %r15;
	shr.u64 	%rd35, %rd72, 1;
	xor.b32  	%r24, %r15, 63;
	shr.u64 	%rd36, %rd35, %r24;
	or.b64  	%rd71, %rd34, %rd36;
	ld.local.u64 	%rd37, [%rd1+8];
	shl.b64 	%rd38, %rd72, %r15;
	shr.u64 	%rd39, %rd37, 1;
	shr.u64 	%rd40, %rd39, %r24;
	or.b64  	%rd72, %rd38, %rd40;
$L__BB2_6:
	and.b32  	%r25, %r1, -2147483648;
	shr.u64 	%rd41, %rd71, 62;
	cvt.u32.u64 	%r26, %rd41;
	mov.b64 	{%r27, %r28}, %rd71;
	mov.b64 	{%r29, %r30}, %rd72;
	shf.l.wrap.b32 	%r31, %r30, %r27, 2;
	shf.l.wrap.b32 	%r32, %r27, %r28, 2;
	mov.b64 	%rd42, {%r31, %r32};
	shl.b64 	%rd43, %rd72, 2;
	shr.u64 	%rd44, %rd42, 63;
	cvt.u32.u64 	%r33, %rd44;
	add.s32 	%r34, %r33, %r26;
	setp.eq.s32 	%p6, %r25, 0;
	neg.s32 	%r35, %r34;
	selp.b32 	%r46, %r34, %r35, %p6;
	setp.gt.s64 	%p7, %rd42, -1;
	mov.b64 	%rd45, 0;
	{
	.reg .u32 %r0, %r1, %r2, %r3, %a0, %a1, %a2, %a3, %b0, %b1, %b2, %b3;
	mov.b64 	{%a0,%a1}, %rd45;
	mov.b64 	{%a2,%a3}, %rd45;
	mov.b64 	{%b0,%b1}, %rd43;
	mov.b64 	{%b2,%b3}, %rd42;
	sub.cc.u32 	%r0, %a0, %b0;
	subc.cc.u32 	%r1, %a1, %b1;
	subc.cc.u32 	%r2, %a2, %b2;
	subc.u32 	%r3, %a3, %b3;
	mov.b64 	%rd46, {%r0,%r1};
	mov.b64 	%rd47, {%r2,%r3};
	}
	xor.b32  	%r36, %r25, -2147483648;
	selp.b64 	%rd73, %rd42, %rd47, %p7;
	selp.b64 	%rd14, %rd43, %rd46, %p7;
	selp.b32 	%r17, %r25, %r36, %p7;
	clz.b64 	%r37, %rd73;
	cvt.u64.u32 	%rd15, %r37;
	setp.eq.s32 	%p8, %r37, 0;
	@%p8 bra 	$L__BB2_8;
	cvt.u32.u64 	%r38, %rd15;
	and.b32  	%r39, %r38, 63;
	shl.b64 	%rd48, %rd73, %r39;
	shr.u64 	%rd49, %rd14, 1;
	not.b32 	%r40, %r38;
	and.b32  	%r41, %r40, 63;
	shr.u64 	%rd50, %rd49, %r41;
	or.b64  	%rd73, %rd48, %rd50;
$L__BB2_8:
	mov.b64 	%rd51, -3958705157555305931;
	{
	.reg .u32 %r0, %r1, %r2, %r3, %alo, %ahi, %blo, %bhi;
	mov.b64 	{%alo,%ahi}, %rd73;
	mov.b64 	{%blo,%bhi}, %rd51;
	mul.lo.u32 	%r0, %alo, %blo;
	mul.hi.u32 	%r1, %alo, %blo;
	mad.lo.cc.u32 	%r1, %alo, %bhi, %r1;
	madc.hi.u32 	%r2, %alo, %bhi, 0;
	mad.lo.cc.u32 	%r1, %ahi, %blo, %r1;
	madc.hi.cc.u32 	%r2, %ahi, %blo, %r2;
	madc.hi.u32 	%r3, %ahi, %bhi, 0;
	mad.lo.cc.u32 	%r2, %ahi, %bhi, %r2;
	addc.u32 	%r3, %r3, 0;
	mov.b64 	%rd52, {%r0,%r1};
	mov.b64 	%rd53, {%r2,%r3};
	}
	setp.gt.s64 	%p9, %rd53, 0;
	{
	.reg .u32 %r0, %r1, %r2, %r3, %a0, %a1, %a2, %a3, %b0, %b1, %b2, %b3;
	mov.b64 	{%a0,%a1}, %rd52;
	mov.b64 	{%a2,%a3}, %rd53;
	mov.b64 	{%b0,%b1}, %rd52;
	mov.b64 	{%b2,%b3}, %rd53;
	add.cc.u32 	%r0, %a0, %b0;
	addc.cc.u32 	%r1, %a1, %b1;
	addc.cc.u32 	%r2, %a2, %b2;
	addc.u32 	%r3, %a3, %b3;
	mov.b64 	%rd54, {%r0,%r1};
	mov.b64 	%rd55, {%r2,%r3};
	}
	selp.b64 	%rd56, %rd55, %rd53, %p9;
	selp.s64 	%rd57, -1, 0, %p9;
	sub.s64 	%rd58, %rd57, %rd15;
	cvt.u64.u32 	%rd59, %r17;
	shl.b64 	%rd60, %rd59, 32;
	add.s64 	%rd61, %rd56, 1;
	shr.u64 	%rd62, %rd61, 10;
	add.s64 	%rd63, %rd62, 1;
	shr.u64 	%rd64, %rd63, 1;
	shl.b64 	%rd65, %rd58, 52;
	add.s64 	%rd66, %rd65, %rd64;
	add.s64 	%rd67, %rd66, 4602678819172646912;
	or.b64  	%rd68, %rd67, %rd60;
	mov.b64 	%fd4, %rd68;
$L__BB2_9:
	st.param.f64 	[func_retval0], %fd4;
	st.param.b32 	[func_retval0+8], %r46;
	ret;

}


// ===== COMPILED SASS (sm_100) =====

	.target	sm_100

	.elftype	@"ET_EXEC"


//--------------------- .note.nv.tkinfo           --------------------------
	.section	.note.nv.tkinfo,"",@"SHT_NOTE"
	.sectionflags	@"SHF_NOTE_NV_TKINFO"
	.tkinfo
        /*0018*/ 	.word	0x00000002
        /*0030*/ 	.string	""
        /*0030*/ 	.string	"ptxas"
        /*0030*/ 	.string	"Cuda compilation tools, release 13.0, V13.0.88"
        /*0030*/ 	.string	"Build cuda_13.0.r13.0/compiler.36424714_0"
        /*0030*/ 	.string	"-arch sm_100 -m 64 "



//--------------------- .note.nv.cuinfo           --------------------------
	.section	.note.nv.cuinfo,"",@"SHT_NOTE"
	.sectionflags	@"SHF_NOTE_NV_CUINFO"
        /*0018*/ 	.short	0x0002
        /*001a*/ 	.short	0x0064
        /*001c*/ 	.short	0x0082
	.zero		2


//--------------------- .nv.info                  --------------------------
	.section	.nv.info,"",@"SHT_CUDA_INFO"
	.align	4


	//----- nvinfo : EIATTR_REGCOUNT
	.align		4
        /*0000*/ 	.byte	0x04, 0x2f
        /*0002*/ 	.short	(.L_4 - .L_3)
	.align		4
.L_3:
        /*0004*/ 	.word	index@(render_fractal_float)
        /*0008*/ 	.word	0x0000001e


	//----- nvinfo : EIATTR_FRAME_SIZE
	.align		4
.L_4:
        /*000c*/ 	.byte	0x04, 0x11
        /*000e*/ 	.short	(.L_6 - .L_5)
	.align		4
.L_5:
        /*0010*/ 	.word	index@($render_fractal_float$__internal_trig_reduction_slowpathd)
        /*0014*/ 	.word	0x00000048


	//----- nvinfo : EIATTR_FRAME_SIZE
	.align		4
.L_6:
        /*0018*/ 	.byte	0x04, 0x11
        /*001a*/ 	.short	(.L_8 - .L_7)
	.align		4
.L_7:
        /*001c*/ 	.word	index@($__internal_1_$__cuda_sm20_div_rn_f64_full)
        /*0020*/ 	.word	0x00000048


	//----- nvinfo : EIATTR_FRAME_SIZE
	.align		4
.L_8:
        /*0024*/ 	.byte	0x04, 0x11
        /*0026*/ 	.short	(.L_10 - .L_9)
	.align		4
.L_9:
        /*0028*/ 	.word	index@(render_fractal_float)
        /*002c*/ 	.word	0x00000048


	//----- nvinfo : EIATTR_REGCOUNT
	.align		4
.L_10:
        /*0030*/ 	.byte	0x04, 0x2f
        /*0032*/ 	.short	(.L_12 - .L_11)
	.align		4
.L_11:
        /*0034*/ 	.word	index@(render_fractal_double)
        /*0038*/ 	.word	0x00000028


	//----- nvinfo : EIATTR_FRAME_SIZE
	.align		4
.L_12:
        /*003c*/ 	.byte	0x04, 0x11
        /*003e*/ 	.short	(.L_14 - .L_13)
	.align		4
.L_13:
        /*0040*/ 	.word	index@($render_fractal_double$__internal_trig_reduction_slowpathd)
        /*0044*/ 	.word	0x00000028


	//----- nvinfo : EIATTR_FRAME_SIZE
	.align		4
.L_14:
        /*0048*/ 	.byte	0x04, 0x11
        /*004a*/ 	.short	(.L_16 - .L_15)
	.align		4
.L_15:
        /*004c*/ 	.word	index@($__internal_0_$__cuda_sm20_div_rn_f64_full)
        /*0050*/ 	.word	0x00000028


	//----- nvinfo : EIATTR_FRAME_SIZE
	.align		4
.L_16:
        /*0054*/ 	.byte	0x04, 0x11
        /*0056*/ 	.short	(.L_18 - .L_17)
	.align		4
.L_17:
        /*0058*/ 	.word	index@(render_fractal_double)
        /*005c*/ 	.word	0x00000028


	//----- nvinfo : EIATTR_MIN_STACK_SIZE
	.align		4
.L_18:
        /*0060*/ 	.byte	0x04, 0x12
        /*0062*/ 	.short	(.L_20 - .L_19)
	.align		4
.L_19:
        /*0064*/ 	.word	index@(render_fractal_double)
        /*0068*/ 	.word	0x00000028


	//----- nvinfo : EIATTR_MIN_STACK_SIZE
	.align		4
.L_20:
        /*006c*/ 	.byte	0x04, 0x12
        /*006e*/ 	.short	(.L_22 - .L_21)
	.align		4
.L_21:
        /*0070*/ 	.word	index@(render_fractal_float)
        /*0074*/ 	.word	0x00000048
.L_22:


//--------------------- .nv.compat                --------------------------
	.section	.nv.compat,"",@"SHT_CUDA_COMPAT_INFO"
	.align	4
        /*0000*/ 	.byte	0x02, 0x09, 0x00, 0x00, 0x02, 0x02, 0x01, 0x00, 0x02, 0x05, 0x05, 0x00, 0x03, 0x07, 0x01, 0x01
        /*0010*/ 	.byte	0x02, 0x03, 0x00, 0x00, 0x02, 0x06, 0x01, 0x00, 0x04, 0x0b, 0x08, 0x00, 0x01, 0x00, 0x00, 0x00
        /*0020*/ 	.byte	0x00, 0x00, 0x00, 0x00


//--------------------- .nv.info.render_fractal_double --------------------------
	.section	.nv.info.render_fractal_double,"",@"SHT_CUDA_INFO"
	.sectionflags	@""
	.align	4


	//----- nvinfo : EIATTR_CUDA_API_VERSION
	.align		4
        /*0000*/ 	.byte	0x04, 0x37
        /*0002*/ 	.short	(.L_24 - .L_23)
.L_23:
        /*0004*/ 	.word	0x00000082


	//----- nvinfo : EIATTR_KPARAM_INFO
	.align		4
.L_24:
        /*0008*/ 	.byte	0x04, 0x17
        /*000a*/ 	.short	(.L_26 - .L_25)
.L_25:
        /*000c*/ 	.word	0x00000000
        /*0010*/ 	.short	0x0009
        /*0012*/ 	.short	0x0040
        /*0014*/ 	.byte	0x00, 0xf0, 0x11, 0x00


	//----- nvinfo : EIATTR_KPARAM_INFO
	.align		4
.L_26:
        /*0018*/ 	.byte	0x04, 0x17
        /*001a*/ 	.short	(.L_28 - .L_27)
.L_27:
        /*001c*/ 	.word	0x00000000
        /*0020*/ 	.short	0x0008
        /*0022*/ 	.short	0x0038
        /*0024*/ 	.byte	0x00, 0xf0, 0x21, 0x00


	//----- nvinfo : EIATTR_KPARAM_INFO
	.align		4
.L_28:
        /*0028*/ 	.byte	0x04, 0x17
        /*002a*/ 	.short	(.L_30 - .L_29)
.L_29:
        /*002c*/ 	.word	0x00000000
        /*0030*/ 	.short	0x0007
        /*0032*/ 	.short	0x0030
        /*0034*/ 	.byte	0x00, 0xf0, 0x21, 0x00


	//----- nvinfo : EIATTR_KPARAM_INFO
	.align		4
.L_30:
        /*0038*/ 	.byte	0x04, 0x17
        /*003a*/ 	.short	(.L_32 - .L_31)
.L_31:
        /*003c*/ 	.word	0x00000000
        /*0040*/ 	.short	0x0006
        /*0042*/ 	.short	0x0028
        /*0044*/ 	.byte	0x00, 0xf0, 0x21, 0x00


	//----- nvinfo : EIATTR_KPARAM_INFO
	.align		4
.L_32:
        /*0048*/ 	.byte	0x04, 0x17
        /*004a*/ 	.short	(.L_34 - .L_33)
.L_33:
        /*004c*/ 	.word	0x00000000
        /*0050*/ 	.short	0x0005
        /*0052*/ 	.short	0x0020
        /*0054*/ 	.byte	0x00, 0xf0, 0x21, 0x00


	//----- nvinfo : EIATTR_KPARAM_INFO
	.align		4
.L_34:
        /*0058*/ 	.byte	0x04, 0x17
        /*005a*/ 	.short	(.L_36 - .L_35)
.L_35:
        /*005c*/ 	.word	0x00000000
        /*0060*/ 	.short	0x0004
        /*0062*/ 	.short	0x0018
        /*0064*/ 	.byte	0x00, 0xf0, 0x21, 0x00


	//----- nvinfo : EIATTR_KPARAM_INFO
	.align		4
.L_36:
        /*0068*/ 	.byte	0x04, 0x17
        /*006a*/ 	.short	(.L_38 - .L_37)
.L_37:
        /*006c*/ 	.word	0x00000000
        /*0070*/ 	.short	0x0003
        /*0072*/ 	.short	0x0010
        /*0074*/ 	.byte	0x00, 0xf0, 0x11, 0x00


	//----- nvinfo : EIATTR_KPARAM_INFO
	.align		4
.L_38:
        /*0078*/ 	.byte	0x04, 0x17
        /*007a*/ 	.short	(.L_40 - .L_39)
.L_39:
        /*007c*/ 	.word	0x00000000
        /*0080*/ 	.short	0x0002
        /*0082*/ 	.short	0x000c
        /*0084*/ 	.byte	0x00, 0xf0, 0x11, 0x00


	//----- nvinfo : EIATTR_KPARAM_INFO
	.align		4
.L_40:
        /*0088*/ 	.byte	0x04, 0x17
        /*008a*/ 	.short	(.L_42 - .L_41)
.L_41:
        /*008c*/ 	.word	0x00000000
        /*0090*/ 	.short	0x0001
        /*0092*/ 	.short	0x0008
        /*0094*/ 	.byte	0x00, 0xf0, 0x11, 0x00


	//----- nvinfo : EIATTR_KPARAM_INFO
	.align		4
.L_42:
        /*0098*/ 	.byte	0x04, 0x17
        /*009a*/ 	.short	(.L_44 - .L_43)
.L_43:
        /*009c*/ 	.word	0x00000000
        /*00a0*/ 	.short	0x0000
        /*00a2*/ 	.short	0x0000
        /*00a4*/ 	.byte	0x00, 0xf5, 0x21, 0x00


	//----- nvinfo : EIATTR_SPARSE_MMA_MASK
	.align		4
.L_44:
        /*00a8*/ 	.byte	0x03, 0x50
        /*00aa*/ 	.short	0x0000


	//----- nvinfo : EIATTR_MAXREG_COUNT
	.align		4
        /*00ac*/ 	.byte	0x03, 0x1b
        /*00ae*/ 	.short	0x00ff


	//----- nvinfo : EIATTR_MERCURY_ISA_VERSION
	.align		4
        /*00b0*/ 	.byte	0x03, 0x5f
        /*00b2*/ 	.short	0x0101


	//----- nvinfo : EIATTR_VRC_CTA_INIT_COUNT
	.align		4
        /*00b4*/ 	.byte	0x02, 0x4a
	.zero		1
	.zero		1


	//----- nvinfo : EIATTR_EXIT_INSTR_OFFSETS
	.align		4
        /*00b8*/ 	.byte	0x04, 0x1c
        /*00ba*/ 	.short	(.L_46 - .L_45)


	//   ....[0]....
.L_45:
        /*00bc*/ 	.word	0x000000d0


	//   ....[1]....
        /*00c0*/ 	.word	0x00002e00


	//   ....[2]....
        /*00c4*/ 	.word	0x00002ed0


	//----- nvinfo : EIATTR_CRS_STACK_SIZE
	.align		4
.L_46:
        /*00c8*/ 	.byte	0x04, 0x1e
        /*00ca*/ 	.short	(.L_48 - .L_47)
.L_47:
        /*00cc*/ 	.word	0x00000000


	//----- nvinfo : EIATTR_CBANK_PARAM_SIZE
	.align		4
.L_48:
        /*00d0*/ 	.byte	0x03, 0x19
        /*00d2*/ 	.short	0x0044


	//----- nvinfo : EIATTR_PARAM_CBANK
	.align		4
        /*00d4*/ 	.byte	0x04, 0x0a
        /*00d6*/ 	.short	(.L_50 - .L_49)
	.align		4
.L_49:
        /*00d8*/ 	.word	index@(.nv.constant0.render_fractal_double)
        /*00dc*/ 	.short	0x0380
        /*00de*/ 	.short	0x0044


	//----- nvinfo : EIATTR_SW_WAR
	.align		4
.L_50:
        /*00e0*/ 	.byte	0x04, 0x36
        /*00e2*/ 	.short	(.L_52 - .L_51)
.L_51:
        /*00e4*/ 	.word	0x00000008
.L_52:


//--------------------- .nv.info.render_fractal_float --------------------------
	.section	.nv.info.render_fractal_float,"",@"SHT_CUDA_INFO"
	.sectionflags	@""
	.align	4


	//----- nvinfo : EIATTR_CUDA_API_VERSION
	.align		4
        /*0000*/ 	.byte	0x04, 0x37
        /*0002*/ 	.short	(.L_54 - .L_53)
.L_53:
        /*0004*/ 	.word	0x00000082


	//----- nvinfo : EIATTR_KPARAM_INFO
	.align		4
.L_54:
        /*0008*/ 	.byte	0x04, 0x17
        /*000a*/ 	.short	(.L_56 - .L_55)
.L_55:
        /*000c*/ 	.word	0x00000000
        /*0010*/ 	.short	0x0009
        /*0012*/ 	.short	0x0028
        /*0014*/ 	.byte	0x00, 0xf0, 0x11, 0x00


	//----- nvinfo : EIATTR_KPARAM_INFO
	.align		4
.L_56:
        /*0018*/ 	.byte	0x04, 0x17
        /*001a*/ 	.short	(.L_58 - .L_57)
.L_57:
        /*001c*/ 	.word	0x00000000
        /*0020*/ 	.short	0x0008
        /*0022*/ 	.short	0x0024
        /*0024*/ 	.byte	0x00, 0xf0, 0x11, 0x00


	//----- nvinfo : EIATTR_KPARAM_INFO
	.align		4
.L_58:
        /*0028*/ 	.byte	0x04, 0x17
        /*002a*/ 	.short	(.L_60 - .L_59)
.L_59:
        /*002c*/ 	.word	0x00000000
        /*0030*/ 	.short	0x0007
        /*0032*/ 	.short	0x0020
        /*0034*/ 	.byte	0x00, 0xf0, 0x11, 0x00


	//----- nvinfo : EIATTR_KPARAM_INFO
	.align		4
.L_60:
        /*0038*/ 	.byte	0x04, 0x17
        /*003a*/ 	.short	(.L_62 - .L_61)
.L_61:
        /*003c*/ 	.word	0x00000000
        /*0040*/ 	.short	0x0006
        /*0042*/ 	.short	0x001c
        /*0044*/ 	.byte	0x00, 0xf0, 0x11, 0x00


	//----- nvinfo : EIATTR_KPARAM_INFO
	.align		4
.L_62:
        /*0048*/ 	.byte	0x04, 0x17
        /*004a*/ 	.short	(.L_64 - .L_63)
.L_63:
        /*004c*/ 	.word	0x00000000
        /*0050*/ 	.short	0x0005
        /*0052*/ 	.short	0x0018
        /*0054*/ 	.byte	0x00, 0xf0, 0x11, 0x00


	//----- nvinfo : EIATTR_KPARAM_INFO
	.align		4
.L_64:
        /*0058*/ 	.byte	0x04, 0x17
        /*005a*/ 	.short	(.L_66 - .L_65)
.L_65:
        /*005c*/ 	.word	0x00000000
        /*0060*/ 	.short	0x0004
        /*0062*/ 	.short	0x0014
        /*0064*/ 	.byte	0x00, 0xf0, 0x11, 0x00


	//----- nvinfo : EIATTR_KPARAM_INFO
	.align		4
.L_66:
        /*0068*/ 	.byte	0x04, 0x17
        /*006a*/ 	.short	(.L_68 - .L_67)
.L_67:
        /*006c*/ 	.word	0x00000000
        /*0070*/ 	.short	0x0003
        /*0072*/ 	.short	0x0010
        /*0074*/ 	.byte	0x00, 0xf0, 0x11, 0x00


	//----- nvinfo : EIATTR_KPARAM_INFO
	.align		4
.L_68:
        /*0078*/ 	.byte	0x04, 0x17
        /*007a*/ 	.short	(.L_70 - .L_69)
.L_69:
        /*007c*/ 	.word	0x00000000
        /*0080*/ 	.short	0x0002
        /*0082*/ 	.short	0x000c
        /*0084*/ 	.byte	0x00, 0xf0, 0x11, 0x00


	//----- nvinfo : EIATTR_KPARAM_INFO
	.align		4
.L_70:
        /*0088*/ 	.byte	0x04, 0x17
        /*008a*/ 	.short	(.L_72 - .L_71)
.L_71:
        /*008c*/ 	.word	0x00000000
        /*0090*/ 	.short	0x0001
        /*0092*/ 	.short	0x0008
        /*0094*/ 	.byte	0x00, 0xf0, 0x11, 0x00


	//----- nvinfo : EIATTR_KPARAM_INFO
	.align		4
.L_72:
        /*0098*/ 	.byte	0x04, 0x17
        /*009a*/ 	.short	(.L_74 - .L_73)
.L_73:
        /*009c*/ 	.word	0x00000000
        /*00a0*/ 	.short	0x0000
        /*00a2*/ 	.short	0x0000
        /*00a4*/ 	.byte	0x00, 0xf5, 0x21, 0x00


	//----- nvinfo : EIATTR_SPARSE_MMA_MASK
	.align		4
.L_74:
        /*00a8*/ 	.byte	0x03, 0x50
        /*00aa*/ 	.short	0x0000


	//----- nvinfo : EIATTR_MAXREG_COUNT
	.align		4
        /*00ac*/ 	.byte	0x03, 0x1b
        /*00ae*/ 	.short	0x00ff


	//----- nvinfo : EIATTR_MERCURY_ISA_VERSION
	.align		4
        /*00b0*/ 	.byte	0x03, 0x5f
        /*00b2*/ 	.short	0x0101


	//----- nvinfo : EIATTR_VRC_CTA_INIT_COUNT
	.align		4
        /*00b4*/ 	.byte	0x02, 0x4a
	.zero		1
	.zero		1


	//----- nvinfo : EIATTR_EXIT_INSTR_OFFSETS
	.align		4
        /*00b8*/ 	.byte	0x04, 0x1c
        /*00ba*/ 	.short	(.L_76 - .L_75)


	//   ....[0]....
.L_75:
        /*00bc*/ 	.word	0x000000d0


	//   ....[1]....
        /*00c0*/ 	.word	0x00002990


	//   ....[2]....
        /*00c4*/ 	.word	0x00002a60


	//----- nvinfo : EIATTR_CRS_STACK_SIZE
	.align		4
.L_76:
        /*00c8*/ 	.byte	0x04, 0x1e
        /*00ca*/ 	.short	(.L_78 - .L_77)
.L_77:
        /*00cc*/ 	.word	0x00000000


	//----- nvinfo : EIATTR_CBANK_PARAM_SIZE
	.align		4
.L_78:
        /*00d0*/ 	.byte	0x03, 0x19
        /*00d2*/ 	.short	0x002c


	//----- nvinfo : EIATTR_PARAM_CBANK
	.align		4
        /*00d4*/ 	.byte	0x04, 0x0a
        /*00d6*/ 	.short	(.L_80 - .L_79)
	.align		4
.L_79:
        /*00d8*/ 	.word	index@(.nv.constant0.render_fractal_float)
        /*00dc*/ 	.short	0x0380
        /*00de*/ 	.short	0x002c


	//----- nvinfo : EIATTR_SW_WAR
	.align		4
.L_80:
        /*00e0*/ 	.byte	0x04, 0x36
        /*00e2*/ 	.short	(.L_82 - .L_81)
.L_81:
        /*00e4*/ 	.word	0x00000008
.L_82:


//--------------------- .nv.callgraph             --------------------------
	.section	.nv.callgraph,"",@"SHT_CUDA_CALLGRAPH"
	.align	4
	.sectionentsize	8
	.align		4
        /*0000*/ 	.word	0x00000000
	.align		4
        /*0004*/ 	.word	0xffffffff
	.align		4
        /*0008*/ 	.word	0x00000000
	.align		4
        /*000c*/ 	.word	0xfffffffe
	.align		4
        /*0010*/ 	.word	0x00000000
	.align		4
        /*0014*/ 	.word	0xfffffffd
	.align		4
        /*0018*/ 	.word	0x00000000
	.align		4
        /*001c*/ 	.word	0xfffffffc


//--------------------- .nv.constant4             --------------------------
	.section	.nv.constant4,"a",@progbits
	.align	8
	.align		8
.nv.constant4:
        /*0000*/ 	.dword	__cudart_i2opi_f
	.align		8
        /*0008*/ 	.dword	__cudart_i2opi_d
	.align		8
        /*0010*/ 	.dword	__cudart_sin_cos_coeffs


//--------------------- .text.render_fractal_double --------------------------
	.section	.text.render_fractal_double,"ax",@progbits
	.align	128
        .global         render_fractal_double
        .type           render_fractal_double,@function
        .size           render_fractal_double,(.L_x_84 - render_fractal_double)
        .other          render_fractal_double,@"STO_CUDA_ENTRY STV_DEFAULT"
render_fractal_double:
.text.render_fractal_double:
[----:B------:R-:W0:Y:S01]  /*0000*/  LDC R1, c[0x0][0x37c] ;  /* 0x0000df00ff017b82 */ /* 0x000e220000000800 */
[----:B------:R-:W1:Y:S07]  /*0010*/  S2R R2, SR_TID.Y ;  /* 0x0000000000027919 */ /* 0x000e6e0000002200 */
[----:B------:R-:W2:Y:S01]  /*0020*/  LDC R0, c[0x0][0x360] ;  /* 0x0000d800ff007b82 */ /* 0x000ea20000000800 */
[----:B------:R-:W3:Y:S01]  /*0030*/  LDCU.64 UR6, c[0x0][0x388] ;  /* 0x00007100ff0677ac */ /* 0x000ee20008000a00 */
[----:B0-----:R-:W-:Y:S01]  /*0040*/  VIADD R1, R1, 0xffffffd8 ;  /* 0xffffffd801017836 */ /* 0x001fe20000000000 */
[----:B------:R-:W2:Y:S05]  /*0050*/  S2R R5, SR_TID.X ;  /* 0x0000000000057919 */ /* 0x000eaa0000002100 */
[----:B------:R-:W1:Y:S08]  /*0060*/  S2UR UR5, SR_CTAID.Y ;  /* 0x00000000000579c3 */ /* 0x000e700000002600 */
[----:B------:R-:W1:Y:S08]  /*0070*/  LDC R3, c[0x0][0x364] ;  /* 0x0000d900ff037b82 */ /* 0x000e700000000800 */
[----:B------:R-:W2:Y:S01]  /*0080*/  S2UR UR4, SR_CTAID.X ;  /* 0x00000000000479c3 */ /* 0x000ea20000002500 */
[----:B-1----:R-:W-:-:S05]  /*0090*/  IMAD R3, R3, UR5, R2 ;  /* 0x0000000503037c24 */ /* 0x002fca000f8e0202 */
[----:B---3--:R-:W-:Y:S01]  /*00a0*/  ISETP.GE.U32.AND P0, PT, R3, UR6, PT ;  /* 0x0000000603007c0c */ /* 0x008fe2000bf06070 */
[----:B--2---:R-:W-:-:S05]  /*00b0*/  IMAD R0, R0, UR4, R5 ;  /* 0x0000000400007c24 */ /* 0x004fca000f8e0205 */
[----:B------:R-:W-:-:S13]  /*00c0*/  ISETP.GE.U32.OR P0, PT, R0, UR7, P0 ;  /* 0x0000000700007c0c */ /* 0x000fda0008706470 */
[----:B------:R-:W-:Y:S05]  /*00d0*/  @P0 EXIT ;  /* 0x000000000000094d */ /* 0x000fea0003800000 */
[----:B------:R-:W0:Y:S01]  /*00e0*/  LDC.64 R8, c[0x0][0x3b0] ;  /* 0x0000ec00ff087b82 */ /* 0x000e220000000a00 */
[----:B------:R-:W0:Y:S01]  /*00f0*/  LDCU.128 UR4, c[0x0][0x3a0] ;  /* 0x00007400ff0477ac */ /* 0x000e220008000c00 */
[----:B------:R-:W0:Y:S01]  /*0100*/  I2F.F64.U32 R4, R3 ;  /* 0x0000000300047312 */ /* 0x000e220000201800 */
[----:B------:R-:W-:Y:S01]  /*0110*/  BSSY.RECONVERGENT B0, `(.L_x_0) ;  /* 0x00000e4000007945 */ /* 0x000fe20003800200 */
[----:B------:R-:W1:Y:S04]  /*0120*/  LDCU UR10, c[0x0][0x3c0] ;  /* 0x00007800ff0a77ac */ /* 0x000e680008000800 */
[----:B------:R-:W2:Y:S01]  /*0130*/  LDC.64 R6, c[0x0][0x398] ;  /* 0x0000e600ff067b82 */ /* 0x000ea20000000a00 */
[----:B------:R-:W3:Y:S01]  /*0140*/  LDCU.64 UR12, c[0x0][0x3b8] ;  /* 0x00007700ff0c77ac */ /* 0x000ee20008000a00 */
[----:B------:R-:W2:Y:S01]  /*0150*/  I2F.F64.U32 R26, R0 ;  /* 0x00000000001a7312 */ /* 0x000ea20000201800 */
[----:B------:R-:W4:Y:S05]  /*0160*/  LDCU.64 UR8, c[0x4][0x10] ;  /* 0x01000200ff0877ac */ /* 0x000f2a0008000a00 */
[----:B------:R-:W5:Y:S01]  /*0170*/  LDC.64 R14, c[0x0][0x3b8] ;  /* 0x0000ee00ff0e7b82 */ /* 0x000f620000000a00 */
[----:B0-----:R-:W-:Y:S01]  /*0180*/  DFMA R4, -R4, R8, UR6 ;  /* 0x0000000604047e2b */ /* 0x001fe20008000108 */
[----:B------:R-:W0:Y:S01]  /*0190*/  LDCU UR6, c[0x0][0x3c0] ;  /* 0x00007800ff0677ac */ /* 0x000e220008000800 */
[----:B--2---:R-:W-:Y:S01]  /*01a0*/  DFMA R26, R26, UR4, R6 ;  /* 0x000000041a1a7c2b */ /* 0x004fe20008000006 */
[----:B------:R-:W2:Y:S05]  /*01b0*/  LDCU.64 UR4, c[0x0][0x358] ;  /* 0x00006b00ff0477ac */ /* 0x000eaa0008000a00 */
[----:B------:R-:W-:Y:S01]  /*01c0*/  DMUL R12, R4, R4 ;  /* 0x00000004040c7228 */ /* 0x000fe20000000000 */
[----:B------:R-:W-:-:S02]  /*01d0*/  IMAD.MOV.U32 R6, RZ, RZ, 0x0 ;  /* 0x00000000ff067424 */ /* 0x000fc400078e00ff */
[----:B------:R-:W-:-:S05]  /*01e0*/  IMAD.MOV.U32 R7, RZ, RZ, 0x3ff00000 ;  /* 0x3ff00000ff077424 */ /* 0x000fca00078e00ff */
[----:B------:R-:W-:Y:S01]  /*01f0*/  DFMA R12, R26, R26, R12 ;  /* 0x0000001a1a0c722b */ /* 0x000fe2000000000c */
[----:B0-----:R-:W-:-:S05]  /*0200*/  IMAD.U32 R11, RZ, RZ, UR6 ;  /* 0x00000006ff0b7e24 */ /* 0x001fca000f8e00ff */
[----:B------:R-:W-:Y:S02]  /*0210*/  ISETP.NE.AND P1, PT, R11, RZ, PT ;  /* 0x000000ff0b00720c */ /* 0x000fe40003f25270 */
[----:B-----5:R-:W-:-:S06]  /*0220*/  DSETP.GEU.AND P0, PT, R12, R14, PT ;  /* 0x0000000e0c00722a */ /* 0x020fcc0003f0e000 */
[----:B------:R-:W-:-:S13]  /*0230*/  ISETP.EQ.OR P0, PT, R11, RZ, P0 ;  /* 0x000000ff0b00720c */ /* 0x000fda0000702670 */
[----:B-1234-:R-:W-:Y:S05]  /*0240*/  @P0 BRA `(.L_x_1) ;  /* 0x0000000c00400947 */ /* 0x01efea0003800000 */
[----:B------:R-:W-:Y:S01]  /*0250*/  BSSY.RECONVERGENT B1, `(.L_x_2) ;  /* 0x00000cd000017945 */ /* 0x000fe20003800200 */
[----:B------:R-:W-:Y:S02]  /*0260*/  IMAD.MOV.U32 R2, RZ, RZ, RZ ;  /* 0x000000ffff027224 */ /* 0x000fe400078e00ff */
[----:B------:R-:W-:Y:S02]  /*0270*/  IMAD.MOV.U32 R6, RZ, RZ, R4 ;  /* 0x000000ffff067224 */ /* 0x000fe400078e0004 */
[----:B------:R-:W-:Y:S02]  /*0280*/  IMAD.MOV.U32 R7, RZ, RZ, R5 ;  /* 0x000000ffff077224 */ /* 0x000fe400078e0005 */
[----:B------:R-:W-:Y:S02]  /*0290*/  IMAD.MOV.U32 R8, RZ, RZ, R26 ;  /* 0x000000ffff087224 */ /* 0x000fe400078e001a */
[----:B------:R-:W-:-:S07]  /*02a0*/  IMAD.MOV.U32 R9, RZ, RZ, R27 ;  /* 0x000000ffff097224 */ /* 0x000fce00078e001b */
.L_x_11:
[----:B------:R-:W-:Y:S01]  /*02b0*/  IMAD.MOV.U32 R12, RZ, RZ, 0x652b82fe ;  /* 0x652b82feff0c7424 */ /* 0x000fe200078e00ff */
[----:B------:R-:W-:Y:S01]  /*02c0*/  UMOV UR6, 0xfefa39ef ;  /* 0xfefa39ef00067882 */ /* 0x000fe20000000000 */
[----:B------:R-:W-:Y:S01]  /*02d0*/  IMAD.MOV.U32 R13, RZ, RZ, 0x3ff71547 ;  /* 0x3ff71547ff0d7424 */ /* 0x000fe200078e00ff */
[----:B------:R-:W-:Y:S01]  /*02e0*/  UMOV UR7, 0x3fe62e42 ;  /* 0x3fe62e4200077882 */ /* 0x000fe20000000000 */
[----:B------:R-:W-:Y:S01]  /*02f0*/  DADD R16, -RZ, -R8 ;  /* 0x00000000ff107229 */ /* 0x000fe20000000908 */
[----:B------:R-:W-:Y:S01]  /*0300*/  BSSY.RECONVERGENT B2, `(.L_x_3) ;  /* 0x0000039000027945 */ /* 0x000fe20003800200 */
[----:B------:R-:W-:Y:S02]  /*0310*/  DSETP.NEU.AND P2, PT, |R6|, +INF , PT ;  /* 0x7ff000000600742a */ /* 0x000fe40003f4d200 */
[----:B------:R-:W-:-:S06]  /*0320*/  DFMA R12, R8, -R12, 6.75539944105574400000e+15 ;  /* 0x43380000080c742b */ /* 0x000fcc000000080c */
[----:B------:R-:W-:Y:S02]  /*0330*/  FSETP.GEU.AND P0, PT, |R17|, 4.1917929649353027344, PT ;  /* 0x4086232b1100780b */ /* 0x000fe40003f0e200 */
[----:B------:R-:W-:-:S04]  /*0340*/  DADD R10, R12, -6.75539944105574400000e+15 ;  /* 0xc33800000c0a7429 */ /* 0x000fc80000000000 */
[----:B------:R-:W-:-:S04]  /*0350*/  @!P2 DMUL R28, RZ, R6 ;  /* 0x00000006ff1ca228 */ /* 0x000fc80000000000 */
[----:B------:R-:W-:Y:S01]  /*0360*/  DFMA R14, R10, -UR6, -R8 ;  /* 0x800000060a0e7c2b */ /* 0x000fe20008000808 */
[----:B------:R-:W-:Y:S01]  /*0370*/  UMOV UR6, 0x3b39803f ;  /* 0x3b39803f00067882 */ /* 0x000fe20000000000 */
[----:B------:R-:W-:-:S06]  /*0380*/  UMOV UR7, 0x3c7abc9e ;  /* 0x3c7abc9e00077882 */ /* 0x000fcc0000000000 */
[----:B------:R-:W-:Y:S01]  /*0390*/  DFMA R10, R10, -UR6, R14 ;  /* 0x800000060a0a7c2b */ /* 0x000fe2000800000e */
[----:B------:R-:W-:Y:S01]  /*03a0*/  UMOV UR6, 0x69ce2bdf ;  /* 0x69ce2bdf00067882 */ /* 0x000fe20000000000 */
[----:B------:R-:W-:Y:S01]  /*03b0*/  IMAD.MOV.U32 R14, RZ, RZ, -0x35dec16 ;  /* 0xfca213eaff0e7424 */ /* 0x000fe200078e00ff */
[----:B------:R-:W-:Y:S01]  /*03c0*/  UMOV UR7, 0x3e5ade15 ;  /* 0x3e5ade1500077882 */ /* 0x000fe20000000000 */
[----:B------:R-:W-:-:S06]  /*03d0*/  IMAD.MOV.U32 R15, RZ, RZ, 0x3e928af3 ;  /* 0x3e928af3ff0f7424 */ /* 0x000fcc00078e00ff */
[----:B------:R-:W-:Y:S01]  /*03e0*/  DFMA R14, R10, UR6, R14 ;  /* 0x000000060a0e7c2b */ /* 0x000fe2000800000e */
[----:B------:R-:W-:Y:S01]  /*03f0*/  UMOV UR6, 0x62401315 ;  /* 0x6240131500067882 */ /* 0x000fe20000000000 */
[----:B------:R-:W-:-:S06]  /*0400*/  UMOV UR7, 0x3ec71dee ;  /* 0x3ec71dee00077882 */ /* 0x000fcc0000000000 */
[----:B------:R-:W-:Y:S01]  /*0410*/  DFMA R14, R10, R14, UR6 ;  /* 0x000000060a0e7e2b */ /* 0x000fe2000800000e */
        /* <DEDUP_REMOVED lines=20> */
[----:B------:R-:W-:-:S08]  /*0560*/  DFMA R14, R10, R14, UR6 ;  /* 0x000000060a0e7e2b */ /* 0x000fd0000800000e */
[----:B------:R-:W-:-:S08]  /*0570*/  DFMA R14, R10, R14, 1 ;  /* 0x3ff000000a0e742b */ /* 0x000fd0000000000e */
[----:B------:R-:W-:-:S10]  /*0580*/  DFMA R14, R10, R14, 1 ;  /* 0x3ff000000a0e742b */ /* 0x000fd4000000000e */
[----:B------:R-:W-:Y:S02]  /*0590*/  IMAD R11, R12, 0x100000, R15 ;  /* 0x001000000c0b7824 */ /* 0x000fe400078e020f */
[----:B------:R-:W-:Y:S01]  /*05a0*/  IMAD.MOV.U32 R10, RZ, RZ, R14 ;  /* 0x000000ffff0a7224 */ /* 0x000fe200078e000e */
[----:B------:R-:W-:Y:S06]  /*05b0*/  @!P0 BRA `(.L_x_4) ;  /* 0x0000000000348947 */ /* 0x000fec0003800000 */
[----:B------:R-:W-:Y:S01]  /*05c0*/  FSETP.GEU.AND P1, PT, |R17|, 4.2275390625, PT ;  /* 0x408748001100780b */ /* 0x000fe20003f2e200 */
[C---:B------:R-:W-:Y:S02]  /*05d0*/  DADD R16, -R8.reuse, +INF ;  /* 0x7ff0000008107429 */ /* 0x040fe40000000100 */
[----:B------:R-:W-:-:S08]  /*05e0*/  DSETP.GT.AND P0, PT, R8, RZ, PT ;  /* 0x000000ff0800722a */ /* 0x000fd00003f04000 */
[----:B------:R-:W-:Y:S02]  /*05f0*/  FSEL R11, R17, RZ, !P0 ;  /* 0x000000ff110b7208 */ /* 0x000fe40004000000 */
[----:B------:R-:W-:-:S04]  /*0600*/  @!P1 LEA.HI R10, R12, R12, RZ, 0x1 ;  /* 0x0000000c0c0a9211 */ /* 0x000fc800078f08ff */
[----:B------:R-:W-:Y:S02]  /*0610*/  @!P1 SHF.R.S32.HI R13, RZ, 0x1, R10 ;  /* 0x00000001ff0d9819 */ /* 0x000fe4000001140a */
[----:B------:R-:W-:-:S03]  /*0620*/  FSEL R10, R16, RZ, !P0 ;  /* 0x000000ff100a7208 */ /* 0x000fc60004000000 */
[----:B------:R-:W-:Y:S02]  /*0630*/  @!P1 IMAD.IADD R12, R12, 0x1, -R13 ;  /* 0x000000010c0c9824 */ /* 0x000fe400078e0a0d */
[----:B------:R-:W-:-:S03]  /*0640*/  @!P1 IMAD R13, R13, 0x100000, R15 ;  /* 0x001000000d0d9824 */ /* 0x000fc600078e020f */
[----:B------:R-:W-:Y:S01]  /*0650*/  @!P1 LEA R15, R12, 0x3ff00000, 0x14 ;  /* 0x3ff000000c0f9811 */ /* 0x000fe200078ea0ff */
[----:B------:R-:W-:Y:S02]  /*0660*/  @!P1 IMAD.MOV.U32 R12, RZ, RZ, R14 ;  /* 0x000000ffff0c9224 */ /* 0x000fe400078e000e */
[----:B------:R-:W-:-:S06]  /*0670*/  @!P1 IMAD.MOV.U32 R14, RZ, RZ, RZ ;  /* 0x000000ffff0e9224 */ /* 0x000fcc00078e00ff */
[----:B------:R-:W-:-:S11]  /*0680*/  @!P1 DMUL R10, R12, R14 ;  /* 0x0000000e0c0a9228 */ /* 0x000fd60000000000 */
.L_x_4:
[----:B------:R-:W-:Y:S05]  /*0690*/  BSYNC.RECONVERGENT B2 ;  /* 0x0000000000027941 */ /* 0x000fea0003800200 */
.L_x_3:
[----:B------:R-:W-:Y:S01]  /*06a0*/  BSSY.RECONVERGENT B2, `(.L_x_5) ;  /* 0x000001e000027945 */ /* 0x000fe20003800200 */
[----:B------:R-:W-:Y:S02]  /*06b0*/  IMAD.MOV.U32 R24, RZ, RZ, R2 ;  /* 0x000000ffff187224 */ /* 0x000fe400078e0002 */
[----:B------:R-:W-:Y:S01]  /*06c0*/  @!P2 IMAD.MOV.U32 R25, RZ, RZ, 0x1 ;  /* 0x00000001ff19a424 */ /* 0x000fe200078e00ff */
[----:B------:R-:W-:Y:S06]  /*06d0*/  @!P2 BRA `(.L_x_6) ;  /* 0x000000000068a947 */ /* 0x000fec0003800000 */
[----:B------:R-:W-:Y:S01]  /*06e0*/  UMOV UR6, 0x6dc9c883 ;  /* 0x6dc9c88300067882 */ /* 0x000fe20000000000 */
[----:B------:R-:W-:Y:S01]  /*06f0*/  UMOV UR7, 0x3fe45f30 ;  /* 0x3fe45f3000077882 */ /* 0x000fe20000000000 */
[C---:B------:R-:W-:Y:S01]  /*0700*/  DSETP.GE.AND P0, PT, |R6|.reuse, 2.14748364800000000000e+09, PT ;  /* 0x41e000000600742a */ /* 0x040fe20003f06200 */
[----:B------:R-:W-:Y:S01]  /*0710*/  BSSY.RECONVERGENT B3, `(.L_x_7) ;  /* 0x0000015000037945 */ /* 0x000fe20003800200 */
[----:B------:R-:W-:Y:S01]  /*0720*/  DMUL R12, R6, UR6 ;  /* 0x00000006060c7c28 */ /* 0x000fe20008000000 */
[----:B------:R-:W-:Y:S01]  /*0730*/  UMOV UR6, 0x54442d18 ;  /* 0x54442d1800067882 */ /* 0x000fe20000000000 */
[----:B------:R-:W-:-:S08]  /*0740*/  UMOV UR7, 0x3ff921fb ;  /* 0x3ff921fb00077882 */ /* 0x000fd00000000000 */
[----:B------:R-:W0:Y:S08]  /*0750*/  F2I.F64 R12, R12 ;  /* 0x0000000c000c7311 */ /* 0x000e300000301100 */
[----:B0-----:R-:W0:Y:S02]  /*0760*/  I2F.F64 R28, R12 ;  /* 0x0000000c001c7312 */ /* 0x001e240000201c00 */
[----:B0-----:R-:W-:Y:S01]  /*0770*/  DFMA R14, R28, -UR6, R6 ;  /* 0x800000061c0e7c2b */ /* 0x001fe20008000006 */
[----:B------:R-:W-:Y:S01]  /*0780*/  UMOV UR6, 0x33145c00 ;  /* 0x33145c0000067882 */ /* 0x000fe20000000000 */
[----:B------:R-:W-:-:S06]  /*0790*/  UMOV UR7, 0x3c91a626 ;  /* 0x3c91a62600077882 */ /* 0x000fcc0000000000 */
[----:B------:R-:W-:Y:S01]  /*07a0*/  DFMA R14, R28, -UR6, R14 ;  /* 0x800000061c0e7c2b */ /* 0x000fe2000800000e */
[----:B------:R-:W-:Y:S01]  /*07b0*/  UMOV UR6, 0x252049c0 ;  /* 0x252049c000067882 */ /* 0x000fe20000000000 */
[----:B------:R-:W-:-:S06]  /*07c0*/  UMOV UR7, 0x397b839a ;  /* 0x397b839a00077882 */ /* 0x000fcc0000000000 */
[----:B------:R-:W-:Y:S01]  /*07d0*/  DFMA R28, R28, -UR6, R14 ;  /* 0x800000061c1c7c2b */ /* 0x000fe2000800000e */
[----:B------:R-:W-:Y:S10]  /*07e0*/  @!P0 BRA `(.L_x_8) ;  /* 0x00000000001c8947 */ /* 0x000ff40003800000 */
[----:B------:R-:W-:Y:S01]  /*07f0*/  IMAD.MOV.U32 R20, RZ, RZ, R6 ;  /* 0x000000ffff147224 */ /* 0x000fe200078e0006 */
[----:B------:R-:W-:Y:S01]  /*0800*/  MOV R12, 0x830 ;  /* 0x00000830000c7802 */ /* 0x000fe20000000f00 */
[----:B------:R-:W-:-:S07]  /*0810*/  IMAD.MOV.U32 R13, RZ, RZ, R7 ;  /* 0x000000ffff0d7224 */ /* 0x000fce00078e0007 */
[----:B------:R-:W-:Y:S05]  /*0820*/  CALL.REL.NOINC `($render_fractal_double$__internal_trig_reduction_slowpathd) ;  /* 0x0000002c00207944 */ /* 0x000fea0003c00000 */
[----:B------:R-:W-:Y:S02]  /*0830*/  IMAD.MOV.U32 R12, RZ, RZ, R15 ;  /* 0x000000ffff0c7224 */ /* 0x000fe400078e000f */
[----:B------:R-:W-:Y:S02]  /*0840*/  IMAD.MOV.U32 R28, RZ, RZ, R20 ;  /* 0x000000ffff1c7224 */ /* 0x000fe400078e0014 */
[----:B------:R-:W-:-:S07]  /*0850*/  IMAD.MOV.U32 R29, RZ, RZ, R21 ;  /* 0x000000ffff1d7224 */ /* 0x000fce00078e0015 */
.L_x_8:
[----:B------:R-:W-:Y:S05]  /*0860*/  BSYNC.RECONVERGENT B3 ;  /* 0x0000000000037941 */ /* 0x000fea0003800200 */
.L_x_7:
[----:B------:R-:W-:-:S07]  /*0870*/  VIADD R25, R12, 0x1 ;  /* 0x000000010c197836 */ /* 0x000fce0000000000 */
.L_x_6:
[----:B------:R-:W-:Y:S05]  /*0880*/  BSYNC.RECONVERGENT B2 ;  /* 0x0000000000027941 */ /* 0x000fea0003800200 */
.L_x_5:
[----:B------:R-:W-:-:S05]  /*0890*/  IMAD.SHL.U32 R12, R25, 0x40, RZ ;  /* 0x00000040190c7824 */ /* 0x000fca00078e00ff */
[----:B------:R-:W-:-:S04]  /*08a0*/  LOP3.LUT R12, R12, 0x40, RZ, 0xc0, !PT ;  /* 0x000000400c0c7812 */ /* 0x000fc800078ec0ff */
[----:B------:R-:W-:-:S05]  /*08b0*/  IADD3 R34, P0, PT, R12, UR8, RZ ;  /* 0x000000080c227c10 */ /* 0x000fca000ff1e0ff */
[----:B------:R-:W-:-:S05]  /*08c0*/  IMAD.X R35, RZ, RZ, UR9, P0 ;  /* 0x00000009ff237e24 */ /* 0x000fca00080e06ff */
[----:B------:R-:W2:Y:S04]  /*08d0*/  LDG.E.128.CONSTANT R12, desc[UR4][R34.64] ;  /* 0x00000004220c7981 */ /* 0x000ea8000c1e9d00 */
[----:B------:R-:W3:Y:S04]  /*08e0*/  LDG.E.128.CONSTANT R16, desc[UR4][R34.64+0x10] ;  /* 0x0000100422107981 */ /* 0x000ee8000c1e9d00 */
[----:B------:R0:W4:Y:S01]  /*08f0*/  LDG.E.128.CONSTANT R20, desc[UR4][R34.64+0x20] ;  /* 0x0000200422147981 */ /* 0x000122000c1e9d00 */
[----:B------:R-:W-:Y:S01]  /*0900*/  LOP3.LUT R30, R25, 0x1, RZ, 0xc0, !PT ;  /* 0x00000001191e7812 */ /* 0x000fe200078ec0ff */
[----:B------:R-:W-:Y:S01]  /*0910*/  IMAD.MOV.U32 R31, RZ, RZ, 0x3da8ff83 ;  /* 0x3da8ff83ff1f7424 */ /* 0x000fe200078e00ff */
[----:B------:R-:W-:Y:S01]  /*0920*/  DMUL R32, R28, R28 ;  /* 0x0000001c1c207228 */ /* 0x000fe20000000000 */
[----:B------:R-:W-:Y:S01]  /*0930*/  BSSY.RECONVERGENT B2, `(.L_x_9) ;  /* 0x000002e000027945 */ /* 0x000fe20003800200 */
[----:B------:R-:W-:Y:S01]  /*0940*/  ISETP.NE.U32.AND P0, PT, R30, 0x1, PT ;  /* 0x000000011e00780c */ /* 0x000fe20003f05070 */
[----:B------:R-:W-:Y:S01]  /*0950*/  IMAD.MOV.U32 R30, RZ, RZ, 0x20fd8164 ;  /* 0x20fd8164ff1e7424 */ /* 0x000fe200078e00ff */
[----:B------:R-:W-:-:S02]  /*0960*/  DSETP.NEU.AND P1, PT, |R6|, +INF , PT ;  /* 0x7ff000000600742a */ /* 0x000fc40003f2d200 */
[----:B------:R-:W-:Y:S02]  /*0970*/  FSEL R31, -R31, 0.11223486810922622681, !P0 ;  /* 0x3de5db651f1f7808 */ /* 0x000fe40004000100 */
[----:B------:R-:W-:-:S10]  /*0980*/  FSEL R30, R30, -8.06006814911005101289e+34, !P0 ;  /* 0xf9785eba1e1e7808 */ /* 0x000fd40004000000 */
[----:B0-----:R-:W-:Y:S02]  /*0990*/  @!P1 DMUL R34, RZ, R6 ;  /* 0x00000006ff229228 */ /* 0x001fe40000000000 */
[----:B--2---:R-:W-:-:S08]  /*09a0*/  DFMA R12, R32, R30, R12 ;  /* 0x0000001e200c722b */ /* 0x004fd0000000000c */
[----:B------:R-:W-:-:S08]  /*09b0*/  DFMA R12, R32, R12, R14 ;  /* 0x0000000c200c722b */ /* 0x000fd0000000000e */
[----:B---3--:R-:W-:-:S08]  /*09c0*/  DFMA R12, R32, R12, R16 ;  /* 0x0000000c200c722b */ /* 0x008fd00000000010 */
[----:B------:R-:W-:-:S08]  /*09d0*/  DFMA R12, R32, R12, R18 ;  /* 0x0000000c200c722b */ /* 0x000fd00000000012 */
[----:B----4-:R-:W-:-:S08]  /*09e0*/  DFMA R12, R32, R12, R20 ;  /* 0x0000000c200c722b */ /* 0x010fd00000000014 */
[----:B------:R-:W-:-:S08]  /*09f0*/  DFMA R12, R32, R12, R22 ;  /* 0x0000000c200c722b */ /* 0x000fd00000000016 */
[----:B------:R-:W-:Y:S02]  /*0a00*/  DFMA R28, R12, R28, R28 ;  /* 0x0000001c0c1c722b */ /* 0x000fe4000000001c */
[----:B------:R-:W-:-:S10]  /*0a10*/  DFMA R12, R32, R12, 1 ;  /* 0x3ff00000200c742b */ /* 0x000fd4000000000c */
[----:B------:R-:W-:Y:S02]  /*0a20*/  FSEL R14, R12, R28, !P0 ;  /* 0x0000001c0c0e7208 */ /* 0x000fe40004000000 */
[----:B------:R-:W-:Y:S02]  /*0a30*/  FSEL R15, R13, R29, !P0 ;  /* 0x0000001d0d0f7208 */ /* 0x000fe40004000000 */
[----:B------:R-:W-:Y:S01]  /*0a40*/  LOP3.LUT P0, RZ, R25, 0x2, RZ, 0xc0, !PT ;  /* 0x0000000219ff7812 */ /* 0x000fe2000780c0ff */
[----:B------:R-:W-:-:S03]  /*0a50*/  @!P1 IMAD.MOV.U32 R25, RZ, RZ, RZ ;  /* 0x000000ffff199224 */ /* 0x000fc600078e00ff */
[----:B------:R-:W-:-:S10]  /*0a60*/  DADD R12, RZ, -R14 ;  /* 0x00000000ff0c7229 */ /* 0x000fd4000000080e */
[----:B------:R-:W-:Y:S02]  /*0a70*/  FSEL R28, R14, R12, !P0 ;  /* 0x0000000c0e1c7208 */ /* 0x000fe40004000000 */
[----:B------:R-:W-:Y:S01]  /*0a80*/  FSEL R29, R15, R13, !P0 ;  /* 0x0000000d0f1d7208 */ /* 0x000fe20004000000 */
[----:B------:R-:W-:Y:S06]  /*0a90*/  @!P1 BRA `(.L_x_10) ;  /* 0x00000000005c9947 */ /* 0x000fec0003800000 */
[----:B------:R-:W-:Y:S01]  /*0aa0*/  UMOV UR6, 0x6dc9c883 ;  /* 0x6dc9c88300067882 */ /* 0x000fe20000000000 */
[----:B------:R-:W-:Y:S01]  /*0ab0*/  UMOV UR7, 0x3fe45f30 ;  /* 0x3fe45f3000077882 */ /* 0x000fe20000000000 */
[C---:B------:R-:W-:Y:S02]  /*0ac0*/  DSETP.GE.AND P0, PT, |R6|.reuse, 2.14748364800000000000e+09, PT ;  /* 0x41e000000600742a */ /* 0x040fe40003f06200 */
[----:B------:R-:W-:Y:S01]  /*0ad0*/  DMUL R12, R6, UR6 ;  /* 0x00000006060c7c28 */ /* 0x000fe20008000000 */
[----:B------:R-:W-:Y:S01]  /*0ae0*/  UMOV UR6, 0x54442d18 ;  /* 0x54442d1800067882 */ /* 0x000fe20000000000 */
[----:B------:R-:W-:-:S04]  /*0af0*/  UMOV UR7, 0x3ff921fb ;  /* 0x3ff921fb00077882 */ /* 0x000fc80000000000 */
        /* <DEDUP_REMOVED lines=17> */
.L_x_10:
[----:B------:R-:W-:Y:S05]  /*0c10*/  BSYNC.RECONVERGENT B2 ;  /* 0x0000000000027941 */ /* 0x000fea0003800200 */
.L_x_9:
[----:B------:R-:W-:-:S05]  /*0c20*/  IMAD.SHL.U32 R12, R25, 0x40, RZ ;  /* 0x00000040190c7824 */ /* 0x000fca00078e00ff */
[----:B------:R-:W-:-:S04]  /*0c30*/  LOP3.LUT R12, R12, 0x40, RZ, 0xc0, !PT ;  /* 0x000000400c0c7812 */ /* 0x000fc800078ec0ff */
[----:B------:R-:W-:-:S05]  /*0c40*/  IADD3 R36, P0, PT, R12, UR8, RZ ;  /* 0x000000080c247c10 */ /* 0x000fca000ff1e0ff */
[----:B------:R-:W-:-:S05]  /*0c50*/  IMAD.X R37, RZ, RZ, UR9, P0 ;  /* 0x00000009ff257e24 */ /* 0x000fca00080e06ff */
[----:B------:R-:W2:Y:S04]  /*0c60*/  LDG.E.128.CONSTANT R12, desc[UR4][R36.64] ;  /* 0x00000004240c7981 */ /* 0x000ea8000c1e9d00 */
[----:B------:R-:W3:Y:S04]  /*0c70*/  LDG.E.128.CONSTANT R16, desc[UR4][R36.64+0x10] ;  /* 0x0000100424107981 */ /* 0x000ee8000c1e9d00 */
[----:B------:R-:W4:Y:S01]  /*0c80*/  LDG.E.128.CONSTANT R20, desc[UR4][R36.64+0x20] ;  /* 0x0000200424147981 */ /* 0x000f22000c1e9d00 */
[----:B------:R-:W-:Y:S01]  /*0c90*/  LOP3.LUT R30, R25, 0x1, RZ, 0xc0, !PT ;  /* 0x00000001191e7812 */ /* 0x000fe200078ec0ff */
[----:B------:R-:W-:Y:S01]  /*0ca0*/  IMAD.MOV.U32 R31, RZ, RZ, 0x3da8ff83 ;  /* 0x3da8ff83ff1f7424 */ /* 0x000fe200078e00ff */
[----:B------:R-:W-:Y:S01]  /*0cb0*/  DMUL R32, R34, R34 ;  /* 0x0000002222207228 */ /* 0x000fe20000000000 */
[----:B------:R-:W-:Y:S01]  /*0cc0*/  VIADD R2, R2, 0x1 ;  /* 0x0000000102027836 */ /* 0x000fe20000000000 */
[----:B------:R-:W-:Y:S01]  /*0cd0*/  ISETP.NE.U32.AND P0, PT, R30, 0x1, PT ;  /* 0x000000011e00780c */ /* 0x000fe20003f05070 */
[----:B------:R-:W-:-:S03]  /*0ce0*/  IMAD.MOV.U32 R30, RZ, RZ, 0x20fd8164 ;  /* 0x20fd8164ff1e7424 */ /* 0x000fc600078e00ff */
[----:B------:R-:W-:Y:S02]  /*0cf0*/  FSEL R31, -R31, 0.11223486810922622681, !P0 ;  /* 0x3de5db651f1f7808 */ /* 0x000fe40004000100 */
[----:B------:R-:W-:-:S06]  /*0d00*/  FSEL R30, R30, -8.06006814911005101289e+34, !P0 ;  /* 0xf9785eba1e1e7808 */ /* 0x000fcc0004000000 */
[----:B--2---:R-:W-:-:S08]  /*0d10*/  DFMA R12, R32, R30, R12 ;  /* 0x0000001e200c722b */ /* 0x004fd0000000000c */
[----:B------:R-:W-:-:S08]  /*0d20*/  DFMA R12, R32, R12, R14 ;  /* 0x0000000c200c722b */ /* 0x000fd0000000000e */
[----:B---3--:R-:W-:-:S08]  /*0d30*/  DFMA R12, R32, R12, R16 ;  /* 0x0000000c200c722b */ /* 0x008fd00000000010 */
[----:B------:R-:W-:Y:S02]  /*0d40*/  DFMA R12, R32, R12, R18 ;  /* 0x0000000c200c722b */ /* 0x000fe40000000012 */
[----:B------:R-:W-:-:S06]  /*0d50*/  DADD R18, R8, R8 ;  /* 0x0000000008127229 */ /* 0x000fcc0000000008 */
[----:B----4-:R-:W-:-:S08]  /*0d60*/  DFMA R12, R32, R12, R20 ;  /* 0x0000000c200c722b */ /* 0x010fd00000000014 */
[----:B------:R-:W-:-:S08]  /*0d70*/  DFMA R12, R32, R12, R22 ;  /* 0x0000000c200c722b */ /* 0x000fd00000000016 */
[----:B------:R-:W-:Y:S02]  /*0d80*/  DFMA R34, R12, R34, R34 ;  /* 0x000000220c22722b */ /* 0x000fe40000000022 */
[----:B------:R-:W-:-:S10]  /*0d90*/  DFMA R12, R32, R12, 1 ;  /* 0x3ff00000200c742b */ /* 0x000fd4000000000c */
[----:B------:R-:W-:Y:S02]  /*0da0*/  FSEL R14, R12, R34, !P0 ;  /* 0x000000220c0e7208 */ /* 0x000fe40004000000 */
[----:B------:R-:W-:Y:S02]  /*0db0*/  FSEL R15, R13, R35, !P0 ;  /* 0x000000230d0f7208 */ /* 0x000fe40004000000 */
[----:B------:R-:W-:-:S04]  /*0dc0*/  LOP3.LUT P0, RZ, R25, 0x2, RZ, 0xc0, !PT ;  /* 0x0000000219ff7812 */ /* 0x000fc8000780c0ff */
[----:B------:R-:W-:-:S10]  /*0dd0*/  DADD R12, RZ, -R14 ;  /* 0x00000000ff0c7229 */ /* 0x000fd4000000080e */
[----:B------:R-:W-:Y:S02]  /*0de0*/  FSEL R12, R14, R12, !P0 ;  /* 0x0000000c0e0c7208 */ /* 0x000fe40004000000 */
[----:B------:R-:W-:Y:S01]  /*0df0*/  FSEL R13, R15, R13, !P0 ;  /* 0x0000000d0f0d7208 */ /* 0x000fe20004000000 */
[----:B------:R-:W-:-:S05]  /*0e00*/  DMUL R14, R6, R6 ;  /* 0x00000006060e7228 */ /* 0x000fca0000000000 */
[-C--:B------:R-:W-:Y:S02]  /*0e10*/  DMUL R16, R26, R12.reuse ;  /* 0x0000000c1a107228 */ /* 0x080fe40000000000 */
[----:B------:R-:W-:Y:S02]  /*0e20*/  DMUL R12, R4, R12 ;  /* 0x0000000c040c7228 */ /* 0x000fe40000000000 */
[----:B------:R-:W-:-:S04]  /*0e30*/  DFMA R14, R8, R8, -R14 ;  /* 0x00000008080e722b */ /* 0x000fc8000000080e */
[-C--:B------:R-:W-:Y:S02]  /*0e40*/  DFMA R16, R4, R28.reuse, -R16 ;  /* 0x0000001c0410722b */ /* 0x080fe40000000810 */
[----:B------:R-:W-:-:S06]  /*0e50*/  DFMA R12, R26, R28, R12 ;  /* 0x0000001c1a0c722b */ /* 0x000fcc000000000c */
[-C--:B------:R-:W-:Y:S02]  /*0e60*/  DMUL R16, R16, R10.reuse ;  /* 0x0000000a10107228 */ /* 0x080fe40000000000 */
[----:B------:R-:W-:Y:S01]  /*0e70*/  DFMA R8, R12, R10, R14 ;  /* 0x0000000a0c08722b */ /* 0x000fe2000000000e */
[----:B------:R-:W-:Y:S02]  /*0e80*/  IMAD.U32 R14, RZ, RZ, UR12 ;  /* 0x0000000cff0e7e24 */ /* 0x000fe4000f8e00ff */
[----:B------:R-:W-:-:S03]  /*0e90*/  IMAD.U32 R15, RZ, RZ, UR13 ;  /* 0x0000000dff0f7e24 */ /* 0x000fc6000f8e00ff */
[----:B------:R-:W-:Y:S01]  /*0ea0*/  DFMA R6, R18, R6, R16 ;  /* 0x000000061206722b */ /* 0x000fe20000000010 */
[----:B------:R-:W-:Y:S01]  /*0eb0*/  IMAD.U32 R11, RZ, RZ, UR10 ;  /* 0x0000000aff0b7e24 */ /* 0x000fe2000f8e00ff */
[----:B------:R-:W-:-:S04]  /*0ec0*/  DMUL R12, R8, R8 ;  /* 0x00000008080c7228 */ /* 0x000fc80000000000 */
[----:B------:R-:W-:-:S04]  /*0ed0*/  ISETP.GE.U32.AND P0, PT, R2, R11, PT ;  /* 0x0000000b0200720c */ /* 0x000fc80003f06070 */
[----:B------:R-:W-:Y:S01]  /*0ee0*/  DFMA R12, R6, R6, R12 ;  /* 0x00000006060c722b */ /* 0x000fe2000000000c */
[----:B------:R-:W-:-:S07]  /*0ef0*/  PLOP3.LUT P1, PT, P0, PT, PT, 0x8, 0x80 ;  /* 0x000000000080781c */ /* 0x000fce000072e170 */
[----:B------:R-:W-:-:S14]  /*0f00*/  DSETP.GEU.AND P2, PT, R12, R14, PT ;  /* 0x0000000e0c00722a */ /* 0x000fdc0003f4e000 */
[----:B------:R-:W-:Y:S05]  /*0f10*/  @!P0 BRA !P2, `(.L_x_11) ;  /* 0xfffffff000e48947 */ /* 0x000fea000503ffff */
[----:B------:R-:W-:Y:S05]  /*0f20*/  BSYNC.RECONVERGENT B1 ;  /* 0x0000000000017941 */ /* 0x000fea0003800200 */
.L_x_2:
[----:B------:R-:W-:-:S04]  /*0f30*/  VIADD R24, R24, 0x2 ;  /* 0x0000000218187836 */ /* 0x000fc80000000000 */
[----:B------:R0:W1:Y:S03]  /*0f40*/  I2F.F64.U32 R6, R24 ;  /* 0x0000001800067312 */ /* 0x0000660000201800 */
.L_x_1:
[----:B------:R-:W-:Y:S05]  /*0f50*/  BSYNC.RECONVERGENT B0 ;  /* 0x0000000000007941 */ /* 0x000fea0003800200 */
.L_x_0:
[----:B------:R-:W-:Y:S01]  /*0f60*/  BSSY.RECONVERGENT B0, `(.L_x_12) ;  /* 0x00001df000007945 */ /* 0x000fe20003800200 */
[----:B------:R-:W-:Y:S02]  /*0f70*/  IMAD.MOV.U32 R8, RZ, RZ, 0x43000000 ;  /* 0x43000000ff087424 */ /* 0x000fe400078e00ff */
[----:B------:R-:W-:Y:S02]  /*0f80*/  IMAD.MOV.U32 R4, RZ, RZ, 0x41800000 ;  /* 0x41800000ff047424 */ /* 0x000fe400078e00ff */
[----:B------:R-:W-:Y:S01]  /*0f90*/  IMAD.MOV.U32 R9, RZ, RZ, 0x43000000 ;  /* 0x43000000ff097424 */ /* 0x000fe200078e00ff */
[----:B------:R-:W-:Y:S06]  /*0fa0*/  @!P1 BRA `(.L_x_13) ;  /* 0x0000001c00689947 */ /* 0x000fec0003800000 */
[----:B------:R-:W2:Y:S01]  /*0fb0*/  F2F.F32.F64 R2, R14 ;  /* 0x0000000e00027310 */ /* 0x000ea20000301000 */
[----:B------:R-:W-:Y:S01]  /*0fc0*/  IMAD.MOV.U32 R9, RZ, RZ, 0x3e055027 ;  /* 0x3e055027ff097424 */ /* 0x000fe200078e00ff */
[----:B------:R-:W-:Y:S01]  /*0fd0*/  ISETP.GT.AND P0, PT, R13, 0xfffff, PT ;  /* 0x000fffff0d00780c */ /* 0x000fe20003f04270 */
[----:B------:R-:W-:Y:S01]  /*0fe0*/  IMAD.MOV.U32 R19, RZ, RZ, R13 ;  /* 0x000000ffff137224 */ /* 0x000fe200078e000d */
[----:B------:R-:W-:Y:S01]  /*0ff0*/  BSSY.RECONVERGENT B1, `(.L_x_14) ;  /* 0x000006a000017945 */ /* 0x000fe20003800200 */
[----:B--2---:R-:W-:-:S13]  /*1000*/  FSETP.GEU.AND P1, PT, R2, 1.175494350822287508e-38, PT ;  /* 0x008000000200780b */ /* 0x004fda0003f2e000 */
[----:B------:R-:W-:-:S04]  /*1010*/  @!P1 FMUL R2, R2, 8388608 ;  /* 0x4b00000002029820 */ /* 0x000fc80000400000 */
[----:B------:R-:W-:-:S05]  /*1020*/  VIADD R4, R2, 0xc0d55555 ;  /* 0xc0d5555502047836 */ /* 0x000fca0000000000 */
[----:B------:R-:W-:-:S05]  /*1030*/  LOP3.LUT R5, R4, 0xff800000, RZ, 0xc0, !PT ;  /* 0xff80000004057812 */ /* 0x000fca00078ec0ff */
[----:B------:R-:W-:Y:S01]  /*1040*/  IMAD.IADD R4, R2, 0x1, -R5 ;  /* 0x0000000102047824 */ /* 0x000fe200078e0a05 */
[----:B------:R-:W-:-:S03]  /*1050*/  I2FP.F32.S32 R5, R5 ;  /* 0x0000000500057245 */ /* 0x000fc60000201400 */
[----:B------:R-:W-:Y:S01]  /*1060*/  FADD R8, R4, -1 ;  /* 0xbf80000004087421 */ /* 0x000fe20000000000 */
[----:B------:R-:W-:Y:S02]  /*1070*/  FSEL R4, RZ, -23, P1 ;  /* 0xc1b80000ff047808 */ /* 0x000fe40000800000 */
[----:B------:R-:W-:Y:S01]  /*1080*/  ISETP.GT.U32.AND P1, PT, R2, 0x7f7fffff, PT ;  /* 0x7f7fffff0200780c */ /* 0x000fe20003f24070 */
[C---:B------:R-:W-:Y:S02]  /*1090*/  FFMA R9, R8.reuse, -R9, 0.14084610342979431152 ;  /* 0x3e1039f608097423 */ /* 0x040fe40000000809 */
[----:B------:R-:W-:Y:S01]  /*10a0*/  FFMA R4, R5, 1.1920928955078125e-07, R4 ;  /* 0x3400000005047823 */ /* 0x000fe20000000004 */
[----:B------:R-:W-:Y:S02]  /*10b0*/  IMAD.MOV.U32 R5, RZ, RZ, 0x7f800000 ;  /* 0x7f800000ff057424 */ /* 0x000fe400078e00ff */
[----:B------:R-:W-:-:S04]  /*10c0*/  FFMA R9, R8, R9, -0.12148627638816833496 ;  /* 0xbdf8cdcc08097423 */ /* 0x000fc80000000009 */
[----:B------:R-:W-:-:S04]  /*10d0*/  FFMA R9, R8, R9, 0.13980610668659210205 ;  /* 0x3e0f295508097423 */ /* 0x000fc80000000009 */
[----:B------:R-:W-:-:S04]  /*10e0*/  FFMA R9, R8, R9, -0.16684235632419586182 ;  /* 0xbe2ad8b908097423 */ /* 0x000fc80000000009 */
[----:B------:R-:W-:-:S04]  /*10f0*/  FFMA R9, R8, R9, 0.20012299716472625732 ;  /* 0x3e4ced0b08097423 */ /* 0x000fc80000000009 */
[----:B------:R-:W-:-:S04]  /*1100*/  FFMA R9, R8, R9, -0.24999669194221496582 ;  /* 0xbe7fff2208097423 */ /* 0x000fc80000000009 */
[----:B------:R-:W-:-:S04]  /*1110*/  FFMA R9, R8, R9, 0.33333182334899902344 ;  /* 0x3eaaaa7808097423 */ /* 0x000fc80000000009 */
[----:B------:R-:W-:-:S04]  /*1120*/  FFMA R9, R8, R9, -0.5 ;  /* 0xbf00000008097423 */ /* 0x000fc80000000009 */
[----:B------:R-:W-:-:S04]  /*1130*/  FMUL R9, R8, R9 ;  /* 0x0000000908097220 */ /* 0x000fc80000400000 */
[----:B------:R-:W-:Y:S01]  /*1140*/  FFMA R9, R8, R9, R8 ;  /* 0x0000000908097223 */ /* 0x000fe20000000008 */
[----:B------:R-:W-:Y:S01]  /*1150*/  IMAD.MOV.U32 R8, RZ, RZ, R12 ;  /* 0x000000ffff087224 */ /* 0x000fe200078e000c */
[----:B------:R-:W-:Y:S02]  /*1160*/  @!P0 DMUL R12, R12, 1.80143985094819840000e+16 ;  /* 0x435000000c0c8828 */ /* 0x000fe40000000000 */
[----:B------:R-:W-:Y:S01]  /*1170*/  FFMA R4, R4, 0.69314718246459960938, R9 ;  /* 0x3f31721804047823 */ /* 0x000fe20000000009 */
[C---:B------:R-:W-:Y:S01]  /*1180*/  @P1 FFMA R4, R2.reuse, R5, +INF ;  /* 0x7f80000002041423 */ /* 0x040fe20000000005 */
[----:B------:R-:W-:-:S04]  /*1190*/  FSETP.NEU.AND P1, PT, R2, RZ, PT ;  /* 0x000000ff0200720b */ /* 0x000fc80003f2d000 */
[----:B------:R-:W-:Y:S02]  /*11a0*/  FSEL R4, R4, -INF , P1 ;  /* 0xff80000004047808 */ /* 0x000fe40000800000 */
[----:B------:R-:W-:Y:S02]  /*11b0*/  @!P0 IMAD.MOV.U32 R19, RZ, RZ, R13 ;  /* 0x000000ffff138224 */ /* 0x000fe400078e000d */
[----:B------:R-:W-:Y:S02]  /*11c0*/  @!P0 IMAD.MOV.U32 R8, RZ, RZ, R12 ;  /* 0x000000ffff088224 */ /* 0x000fe400078e000c */
[----:B------:R-:W-:Y:S01]  /*11d0*/  VIADD R2, R19, 0xffffffff ;  /* 0xffffffff13027836 */ /* 0x000fe20000000000 */
[----:B------:R-:W2:Y:S04]  /*11e0*/  F2F.F64.F32 R4, R4 ;  /* 0x0000000400047310 */ /* 0x000ea80000201800 */
[----:B------:R-:W-:Y:S01]  /*11f0*/  ISETP.GT.U32.AND P1, PT, R2, 0x7feffffe, PT ;  /* 0x7feffffe0200780c */ /* 0x000fe20003f24070 */
[----:B------:R-:W-:-:S02]  /*1200*/  IMAD.MOV.U32 R2, RZ, RZ, -0x3ff ;  /* 0xfffffc01ff027424 */ /* 0x000fc400078e00ff */
[----:B------:R-:W-:-:S10]  /*1210*/  @!P0 IMAD.MOV.U32 R2, RZ, RZ, -0x435 ;  /* 0xfffffbcbff028424 */ /* 0x000fd400078e00ff */
[----:B--2---:R-:W-:Y:S05]  /*1220*/  @P1 BRA `(.L_x_15) ;  /* 0x0000000400001947 */ /* 0x004fea0003800000 */
[----:B------:R-:W-:Y:S01]  /*1230*/  LOP3.LUT R9, R19, 0xfffff, RZ, 0xc0, !PT ;  /* 0x000fffff13097812 */ /* 0x000fe200078ec0ff */
[----:B------:R-:W-:Y:S01]  /*1240*/  IMAD.MOV.U32 R12, RZ, RZ, RZ ;  /* 0x000000ffff0c7224 */ /* 0x000fe200078e00ff */
[----:B------:R-:W-:Y:S01]  /*1250*/  UMOV UR6, 0x3ae80f1e ;  /* 0x3ae80f1e00067882 */ /* 0x000fe20000000000 */
[----:B------:R-:W-:Y:S01]  /*1260*/  IMAD.MOV.U32 R22, RZ, RZ, -0x748574fc ;  /* 0x8b7a8b04ff167424 */ /* 0x000fe200078e00ff */
[----:B------:R-:W-:Y:S01]  /*1270*/  LOP3.LUT R9, R9, 0x3ff00000, RZ, 0xfc, !PT ;  /* 0x3ff0000009097812 */ /* 0x000fe200078efcff */
[----:B------:R-:W-:Y:S01]  /*1280*/  IMAD.MOV.U32 R23, RZ, RZ, 0x3ed0ee25 ;  /* 0x3ed0ee25ff177424 */ /* 0x000fe200078e00ff */
[----:B------:R-:W-:Y:S01]  /*1290*/  UMOV UR7, 0x3eb1380b ;  /* 0x3eb1380b00077882 */ /* 0x000fe20000000000 */
[----:B------:R-:W-:Y:S01]  /*12a0*/  LEA.HI R2, R19, R2, RZ, 0xc ;  /* 0x0000000213027211 */ /* 0x000fe200078f60ff */
[----:B------:R-:W-:Y:S01]  /*12b0*/  IMAD.MOV.U32 R25, RZ, RZ, 0x43300000 ;  /* 0x43300000ff197424 */ /* 0x000fe200078e00ff */
[----:B------:R-:W-:Y:S01]  /*12c0*/  ISETP.GE.U32.AND P0, PT, R9, 0x3ff6a09f, PT ;  /* 0x3ff6a09f0900780c */ /* 0x000fe20003f06070 */
[----:B------:R-:W-:Y:S01]  /*12d0*/  UMOV UR8, 0x80000000 ;  /* 0x8000000000087882 */ /* 0x000fe20000000000 */
[----:B------:R-:W-:-:S11]  /*12e0*/  UMOV UR9, 0x43300000 ;  /* 0x4330000000097882 */ /* 0x000fd60000000000 */
[----:B------:R-:W-:Y:S02]  /*12f0*/  @P0 VIADD R13, R9, 0xfff00000 ;  /* 0xfff00000090d0836 */ /* 0x000fe40000000000 */
[----:B------:R-:W-:Y:S02]  /*1300*/  @P0 VIADD R2, R2, 0x1 ;  /* 0x0000000102020836 */ /* 0x000fe40000000000 */
[----:B------:R-:W-:-:S03]  /*1310*/  @P0 IMAD.MOV.U32 R9, RZ, RZ, R13 ;  /* 0x000000ffff090224 */ /* 0x000fc600078e000d */
[----:B0-----:R-:W-:-:S03]  /*1320*/  LOP3.LUT R24, R2, 0x80000000, RZ, 0x3c, !PT ;  /* 0x8000000002187812 */ /* 0x001fc600078e3cff */
[C---:B------:R-:W-:Y:S02]  /*1330*/  DADD R20, R8.reuse, 1 ;  /* 0x3ff0000008147429 */ /* 0x040fe40000000000 */
[----:B------:R-:W-:-:S04]  /*1340*/  DADD R8, R8, -1 ;  /* 0xbff0000008087429 */ /* 0x000fc80000000000 */
[----:B------:R-:W0:Y:S02]  /*1350*/  MUFU.RCP64H R13, R21 ;  /* 0x00000015000d7308 */ /* 0x000e240000001800 */
[----:B0-----:R-:W-:-:S08]  /*1360*/  DFMA R14, -R20, R12, 1 ;  /* 0x3ff00000140e742b */ /* 0x001fd0000000010c */
[----:B------:R-:W-:-:S08]  /*1370*/  DFMA R14, R14, R14, R14 ;  /* 0x0000000e0e0e722b */ /* 0x000fd0000000000e */
[----:B------:R-:W-:-:S08]  /*1380*/  DFMA R12, R12, R14, R12 ;  /* 0x0000000e0c0c722b */ /* 0x000fd0000000000c */
[----:B------:R-:W-:-:S08]  /*1390*/  DMUL R14, R8, R12 ;  /* 0x0000000c080e7228 */ /* 0x000fd00000000000 */
[----:B------:R-:W-:-:S08]  /*13a0*/  DFMA R14, R8, R12, R14 ;  /* 0x0000000c080e722b */ /* 0x000fd0000000000e */
[----:B------:R-:W-:Y:S02]  /*13b0*/  DMUL R16, R14, R14 ;  /* 0x0000000e0e107228 */ /* 0x000fe40000000000 */
[----:B------:R-:W-:-:S06]  /*13c0*/  DADD R18, R8, -R14 ;  /* 0x0000000008127229 */ /* 0x000fcc000000080e */
[----:B------:R-:W-:Y:S01]  /*13d0*/  DFMA R20, R16, UR6, R22 ;  /* 0x0000000610147c2b */ /* 0x000fe20008000016 */
[----:B------:R-:W-:Y:S01]  /*13e0*/  UMOV UR6, 0x9f02676f ;  /* 0x9f02676f00067882 */ /* 0x000fe20000000000 */
[----:B------:R-:W-:Y:S01]  /*13f0*/  UMOV UR7, 0x3ef3b266 ;  /* 0x3ef3b26600077882 */ /* 0x000fe20000000000 */
[----:B------:R-:W-:Y:S02]  /*1400*/  DADD R22, R18, R18 ;  /* 0x0000000012167229 */ /* 0x000fe40000000012 */
[----:B------:R-:W-:Y:S01]  /*1410*/  DADD R18, R24, -UR8 ;  /* 0x8000000818127e29 */ /* 0x000fe20008000000 */
[----:B------:R-:W-:Y:S01]  /*1420*/  UMOV UR8, 0xfefa39ef ;  /* 0xfefa39ef00087882 */ /* 0x000fe20000000000 */
[----:B------:R-:W-:Y:S01]  /*1430*/  UMOV UR9, 0x3fe62e42 ;  /* 0x3fe62e4200097882 */ /* 0x000fe20000000000 */
[----:B------:R-:W-:Y:S01]  /*1440*/  DFMA R20, R16, R20, UR6 ;  /* 0x0000000610147e2b */ /* 0x000fe20008000014 */
[----:B------:R-:W-:Y:S01]  /*1450*/  UMOV UR6, 0xa9ab0956 ;  /* 0xa9ab095600067882 */ /* 0x000fe20000000000 */
[----:B------:R-:W-:Y:S01]  /*1460*/  UMOV UR7, 0x3f1745cb ;  /* 0x3f1745cb00077882 */ /* 0x000fe20000000000 */
[----:B------:R-:W-:-:S02]  /*1470*/  DFMA R22, R8, -R14, R22 ;  /* 0x8000000e0816722b */ /* 0x000fc40000000016 */
[----:B------:R-:W-:-:S03]  /*1480*/  DFMA R8, R18, UR8, R14 ;  /* 0x0000000812087c2b */ /* 0x000fc6000800000e */
[----:B------:R-:W-:Y:S01]  /*1490*/  DFMA R20, R16, R20, UR6 ;  /* 0x0000000610147e2b */ /* 0x000fe20008000014 */
[----:B------:R-:W-:Y:S01]  /*14a0*/  UMOV UR6, 0x2d1b5154 ;  /* 0x2d1b515400067882 */ /* 0x000fe20000000000 */
[----:B------:R-:W-:Y:S01]  /*14b0*/  UMOV UR7, 0x3f3c71c7 ;  /* 0x3f3c71c700077882 */ /* 0x000fe20000000000 */
[----:B------:R-:W-:-:S05]  /*14c0*/  DMUL R22, R12, R22 ;  /* 0x000000160c167228 */ /* 0x000fca0000000000 */
        /* <DEDUP_REMOVED lines=11> */
[----:B------:R-:W-:Y:S02]  /*1580*/  UMOV UR7, 0x3fe62e42 ;  /* 0x3fe62e4200077882 */ /* 0x000fe40000000000 */
[----:B------:R-:W-:Y:S01]  /*1590*/  DFMA R24, R18, -UR6, R8 ;  /* 0x8000000612187c2b */ /* 0x000fe20008000008 */
[----:B------:R-:W-:Y:S01]  /*15a0*/  UMOV UR6, 0x3b39803f ;  /* 0x3b39803f00067882 */ /* 0x000fe20000000000 */
[----:B------:R-:W-:Y:S02]  /*15b0*/  UMOV UR7, 0x3c7abc9e ;  /* 0x3c7abc9e00077882 */ /* 0x000fe40000000000 */
[----:B------:R-:W-:-:S04]  /*15c0*/  DMUL R20, R16, R20 ;  /* 0x0000001410147228 */ /* 0x000fc80000000000 */
[----:B------:R-:W-:-:S04]  /*15d0*/  DADD R24, -R14, R24 ;  /* 0x000000000e187229 */ /* 0x000fc80000000118 */
[----:B------:R-:W-:-:S08]  /*15e0*/  DFMA R20, R14, R20, R22 ;  /* 0x000000140e14722b */ /* 0x000fd00000000016 */
[----:B------:R-:W-:-:S08]  /*15f0*/  DADD R20, R20, -R24 ;  /* 0x0000000014147229 */ /* 0x000fd00000000818 */
[----:B------:R-:W-:-:S08]  /*1600*/  DFMA R20, R18, UR6, R20 ;  /* 0x0000000612147c2b */ /* 0x000fd00008000014 */
[----:B------:R-:W-:Y:S01]  /*1610*/  DADD R8, R8, R20 ;  /* 0x0000000008087229 */ /* 0x000fe20000000014 */
[----:B------:R-:W-:Y:S10]  /*1620*/  BRA `(.L_x_16) ;  /* 0x0000000000187947 */ /* 0x000ff40003800000 */
.L_x_15:
[----:B------:R-:W-:Y:S01]  /*1630*/  IMAD.MOV.U32 R8, RZ, RZ, 0x0 ;  /* 0x00000000ff087424 */ /* 0x000fe200078e00ff */
[----:B------:R-:W-:Y:S01]  /*1640*/  LOP3.LUT P0, RZ, R13, 0x7fffffff, RZ, 0xc0, !PT ;  /* 0x7fffffff0dff7812 */ /* 0x000fe2000780c0ff */
[----:B------:R-:W-:-:S06]  /*1650*/  IMAD.MOV.U32 R9, RZ, RZ, 0x7ff00000 ;  /* 0x7ff00000ff097424 */ /* 0x000fcc00078e00ff */
[----:B------:R-:W-:-:S10]  /*1660*/  DFMA R8, R12, R8, +INF ;  /* 0x7ff000000c08742b */ /* 0x000fd40000000008 */
[----:B------:R-:W-:Y:S02]  /*1670*/  FSEL R8, R8, RZ, P0 ;  /* 0x000000ff08087208 */ /* 0x000fe40000000000 */
[----:B------:R-:W-:-:S07]  /*1680*/  FSEL R9, R9, -QNAN , P0 ;  /* 0xfff0000009097808 */ /* 0x000fce0000000000 */
.L_x_16:
[----:B------:R-:W-:Y:S05]  /*1690*/  BSYNC.RECONVERGENT B1 ;  /* 0x0000000000017941 */ /* 0x000fea0003800200 */
.L_x_14:
[----:B------:R-:W-:Y:S01]  /*16a0*/  ISETP.GT.AND P0, PT, R5, 0xfffff, PT ;  /* 0x000fffff0500780c */ /* 0x000fe20003f04270 */
[----:B------:R-:W-:Y:S01]  /*16b0*/  IMAD.MOV.U32 R19, RZ, RZ, R5 ;  /* 0x000000ffff137224 */ /* 0x000fe200078e0005 */
[----:B------:R-:W-:Y:S01]  /*16c0*/  BSSY.RECONVERGENT B1, `(.L_x_17) ;  /* 0x0000051000017945 */ /* 0x000fe20003800200 */
[----:B------:R-:W-:-:S10]  /*16d0*/  IMAD.MOV.U32 R10, RZ, RZ, R4 ;  /* 0x000000ffff0a7224 */ /* 0x000fd400078e0004 */
[----:B------:R-:W-:-:S10]  /*16e0*/  @!P0 DMUL R4, R4, 1.80143985094819840000e+16 ;  /* 0x4350000004048828 */ /* 0x000fd40000000000 */
[----:B------:R-:W-:Y:S02]  /*16f0*/  @!P0 IMAD.MOV.U32 R19, RZ, RZ, R5 ;  /* 0x000000ffff138224 */ /* 0x000fe400078e0005 */
[----:B------:R-:W-:Y:S02]  /*1700*/  @!P0 IMAD.MOV.U32 R10, RZ, RZ, R4 ;  /* 0x000000ffff0a8224 */ /* 0x000fe400078e0004 */
[----:B------:R-:W-:-:S05]  /*1710*/  VIADD R2, R19, 0xffffffff ;  /* 0xffffffff13027836 */ /* 0x000fca0000000000 */
[----:B------:R-:W-:Y:S01]  /*1720*/  ISETP.GT.U32.AND P1, PT, R2, 0x7feffffe, PT ;  /* 0x7feffffe0200780c */ /* 0x000fe20003f24070 */
[----:B------:R-:W-:Y:S02]  /*1730*/  IMAD.MOV.U32 R2, RZ, RZ, -0x3ff ;  /* 0xfffffc01ff027424 */ /* 0x000fe400078e00ff */
[----:B------:R-:W-:-:S10]  /*1740*/  @!P0 IMAD.MOV.U32 R2, RZ, RZ, -0x435 ;  /* 0xfffffbcbff028424 */ /* 0x000fd400078e00ff */
[----:B------:R-:W-:Y:S05]  /*1750*/  @P1 BRA `(.L_x_18) ;  /* 0x0000000400041947 */ /* 0x000fea0003800000 */
[----:B------:R-:W-:Y:S01]  /*1760*/  LOP3.LUT R4, R19, 0xfffff, RZ, 0xc0, !PT ;  /* 0x000fffff13047812 */ /* 0x000fe200078ec0ff */
[----:B------:R-:W-:Y:S01]  /*1770*/  IMAD.MOV.U32 R12, RZ, RZ, RZ ;  /* 0x000000ffff0c7224 */ /* 0x000fe200078e00ff */
[----:B------:R-:W-:Y:S01]  /*1780*/  UMOV UR6, 0x3ae80f1e ;  /* 0x3ae80f1e00067882 */ /* 0x000fe20000000000 */
[----:B------:R-:W-:Y:S01]  /*1790*/  IMAD.MOV.U32 R22, RZ, RZ, -0x748574fc ;  /* 0x8b7a8b04ff167424 */ /* 0x000fe200078e00ff */
[----:B------:R-:W-:Y:S01]  /*17a0*/  LOP3.LUT R5, R4, 0x3ff00000, RZ, 0xfc, !PT ;  /* 0x3ff0000004057812 */ /* 0x000fe200078efcff */
[----:B------:R-:W-:Y:S01]  /*17b0*/  IMAD.MOV.U32 R4, RZ, RZ, R10 ;  /* 0x000000ffff047224 */ /* 0x000fe200078e000a */
[----:B------:R-:W-:Y:S01]  /*17c0*/  UMOV UR7, 0x3eb1380b ;  /* 0x3eb1380b00077882 */ /* 0x000fe20000000000 */
[----:B------:R-:W-:Y:S01]  /*17d0*/  IMAD.MOV.U32 R23, RZ, RZ, 0x3ed0ee25 ;  /* 0x3ed0ee25ff177424 */ /* 0x000fe200078e00ff */
[----:B------:R-:W-:Y:S01]  /*17e0*/  ISETP.GE.U32.AND P0, PT, R5, 0x3ff6a09f, PT ;  /* 0x3ff6a09f0500780c */ /* 0x000fe20003f06070 */
[----:B------:R-:W-:Y:S01]  /*17f0*/  IMAD.MOV.U32 R25, RZ, RZ, 0x43300000 ;  /* 0x43300000ff197424 */ /* 0x000fe200078e00ff */
[----:B------:R-:W-:Y:S01]  /*1800*/  LEA.HI R2, R19, R2, RZ, 0xc ;  /* 0x0000000213027211 */ /* 0x000fe200078f60ff */
[----:B------:R-:W-:Y:S01]  /*1810*/  UMOV UR8, 0x80000000 ;  /* 0x8000000000087882 */ /* 0x000fe20000000000 */
[----:B------:R-:W-:-:S09]  /*1820*/  UMOV UR9, 0x43300000 ;  /* 0x4330000000097882 */ /* 0x000fd20000000000 */
        /* <DEDUP_REMOVED lines=52> */
.L_x_18:
[----:B------:R-:W-:Y:S01]  /*1b70*/  IMAD.MOV.U32 R12, RZ, RZ, 0x0 ;  /* 0x00000000ff0c7424 */ /* 0x000fe200078e00ff */
[----:B------:R-:W-:Y:S01]  /*1b80*/  LOP3.LUT P0, RZ, R5, 0x7fffffff, RZ, 0xc0, !PT ;  /* 0x7fffffff05ff7812 */ /* 0x000fe2000780c0ff */
[----:B------:R-:W-:-:S06]  /*1b90*/  IMAD.MOV.U32 R13, RZ, RZ, 0x7ff00000 ;  /* 0x7ff00000ff0d7424 */ /* 0x000fcc00078e00ff */
[----:B------:R-:W-:-:S10]  /*1ba0*/  DFMA R12, R4, R12, +INF ;  /* 0x7ff00000040c742b */ /* 0x000fd4000000000c */
[----:B------:R-:W-:Y:S02]  /*1bb0*/  FSEL R4, R12, RZ, P0 ;  /* 0x000000ff0c047208 */ /* 0x000fe40000000000 */
[----:B------:R-:W-:-:S07]  /*1bc0*/  FSEL R5, R13, -QNAN , P0 ;  /* 0xfff000000d057808 */ /* 0x000fce0000000000 */
.L_x_19:
[----:B------:R-:W-:Y:S05]  /*1bd0*/  BSYNC.RECONVERGENT B1 ;  /* 0x0000000000017941 */ /* 0x000fea0003800200 */
.L_x_17:
[----:B------:R-:W-:Y:S01]  /*1be0*/  DMUL R4, R4, 0.5 ;  /* 0x3fe0000004047828 */ /* 0x000fe20000000000 */
[----:B------:R-:W-:Y:S07]  /*1bf0*/  BSSY.RECONVERGENT B1, `(.L_x_20) ;  /* 0x0000054000017945 */ /* 0x000fee0003800200 */
[----:B------:R-:W-:-:S10]  /*1c00*/  DFMA R16, R8, 0.5, -R4 ;  /* 0x3fe000000810782b */ /* 0x000fd40000000804 */
[----:B------:R-:W-:Y:S01]  /*1c10*/  ISETP.GT.AND P0, PT, R17, 0xfffff, PT ;  /* 0x000fffff1100780c */ /* 0x000fe20003f04270 */
[----:B------:R-:W-:Y:S02]  /*1c20*/  IMAD.MOV.U32 R4, RZ, RZ, R16 ;  /* 0x000000ffff047224 */ /* 0x000fe400078e0010 */
        /* <DEDUP_REMOVED lines=25> */
[----:B------:R-:W-:-:S03]  /*1dc0*/  LOP3.LUT R22, R2, 0x80000000, RZ, 0x3c, !PT ;  /* 0x8000000002167812 */ /* 0x000fc600078e3cff */
[C---:B------:R-:W-:Y:S02]  /*1dd0*/  DADD R18, R4.reuse, 1 ;  /* 0x3ff0000004127429 */ /* 0x040fe40000000000 */
[----:B------:R-:W-:-:S04]  /*1de0*/  DADD R4, R4, -1 ;  /* 0xbff0000004047429 */ /* 0x000fc80000000000 */
[----:B------:R-:W2:Y:S02]  /*1df0*/  MUFU.RCP64H R9, R19 ;  /* 0x0000001300097308 */ /* 0x000ea40000001800 */
[----:B--2---:R-:W-:-:S08]  /*1e00*/  DFMA R12, -R18, R8, 1 ;  /* 0x3ff00000120c742b */ /* 0x004fd00000000108 */
        /* <DEDUP_REMOVED lines=44> */
.L_x_21:
[----:B------:R-:W-:Y:S01]  /*20d0*/  IMAD.MOV.U32 R8, RZ, RZ, 0x0 ;  /* 0x00000000ff087424 */ /* 0x000fe200078e00ff */
[----:B------:R-:W-:Y:S01]  /*20e0*/  LOP3.LUT P0, RZ, R5, 0x7fffffff, RZ, 0xc0, !PT ;  /* 0x7fffffff05ff7812 */ /* 0x000fe2000780c0ff */
[----:B------:R-:W-:-:S06]  /*20f0*/  IMAD.MOV.U32 R9, RZ, RZ, 0x7ff00000 ;  /* 0x7ff00000ff097424 */ /* 0x000fcc00078e00ff */
[----:B------:R-:W-:-:S10]  /*2100*/  DFMA R8, R4, R8, +INF ;  /* 0x7ff000000408742b */ /* 0x000fd40000000008 */
[----:B------:R-:W-:Y:S02]  /*2110*/  FSEL R4, R8, RZ, P0 ;  /* 0x000000ff08047208 */ /* 0x000fe40000000000 */
[----:B------:R-:W-:-:S07]  /*2120*/  FSEL R5, R9, -QNAN , P0 ;  /* 0xfff0000009057808 */ /* 0x000fce0000000000 */
.L_x_22:
[----:B------:R-:W-:Y:S05]  /*2130*/  BSYNC.RECONVERGENT B1 ;  /* 0x0000000000017941 */ /* 0x000fea0003800200 */
.L_x_20:
[----:B------:R-:W2:Y:S01]  /*2140*/  I2F.F64.U32 R8, R11 ;  /* 0x0000000b00087312 */ /* 0x000ea20000201800 */
[----:B------:R-:W-:Y:S01]  /*2150*/  IMAD.MOV.U32 R12, RZ, RZ, 0x1 ;  /* 0x00000001ff0c7424 */ /* 0x000fe200078e00ff */
[----:B------:R-:W-:Y:S01]  /*2160*/  UMOV UR6, 0x652b82fe ;  /* 0x652b82fe00067882 */ /* 0x000fe20000000000 */
[----:B------:R-:W-:Y:S01]  /*2170*/  UMOV UR7, 0x3ff71547 ;  /* 0x3ff7154700077882 */ /* 0x000fe20000000000 */
[----:B------:R-:W-:Y:S01]  /*2180*/  BSSY.RECONVERGENT B1, `(.L_x_23) ;  /* 0x0000013000017945 */ /* 0x000fe20003800200 */
[----:B-1----:R-:W-:-:S03]  /*2190*/  DFMA R16, R4, -UR6, R6 ;  /* 0x8000000604107c2b */ /* 0x002fc60008000006 */
[----:B--2---:R-:W1:Y:S07]  /*21a0*/  MUFU.RCP64H R13, R9 ;  /* 0x00000009000d7308 */ /* 0x004e6e0000001800 */
[----:B------:R-:W-:Y:S01]  /*21b0*/  FSETP.GEU.AND P1, PT, |R17|, 6.5827683646048100446e-37, PT ;  /* 0x036000001100780b */ /* 0x000fe20003f2e200 */
[----:B-1----:R-:W-:-:S08]  /*21c0*/  DFMA R14, -R8, R12, 1 ;  /* 0x3ff00000080e742b */ /* 0x002fd0000000010c */
[----:B------:R-:W-:-:S08]  /*21d0*/  DFMA R14, R14, R14, R14 ;  /* 0x0000000e0e0e722b */ /* 0x000fd0000000000e */
[----:B------:R-:W-:-:S08]  /*21e0*/  DFMA R14, R12, R14, R12 ;  /* 0x0000000e0c0e722b */ /* 0x000fd0000000000c */
[----:B------:R-:W-:-:S08]  /*21f0*/  DFMA R12, -R8, R14, 1 ;  /* 0x3ff00000080c742b */ /* 0x000fd0000000010e */
[----:B------:R-:W-:-:S08]  /*2200*/  DFMA R12, R14, R12, R14 ;  /* 0x0000000c0e0c722b */ /* 0x000fd0000000000e */
[----:B------:R-:W-:-:S08]  /*2210*/  DMUL R4, R16, R12 ;  /* 0x0000000c10047228 */ /* 0x000fd00000000000 */
[----:B------:R-:W-:-:S08]  /*2220*/  DFMA R6, -R8, R4, R16 ;  /* 0x000000040806722b */ /* 0x000fd00000000110 */
[----:B------:R-:W-:-:S10]  /*2230*/  DFMA R4, R12, R6, R4 ;  /* 0x000000060c04722b */ /* 0x000fd40000000004 */
[----:B------:R-:W-:-:S05]  /*2240*/  FFMA R2, RZ, R9, R5 ;  /* 0x00000009ff027223 */ /* 0x000fca0000000005 */
[----:B------:R-:W-:-:S13]  /*2250*/  FSETP.GT.AND P0, PT, |R2|, 1.469367938527859385e-39, PT ;  /* 0x001000000200780b */ /* 0x000fda0003f04200 */
[----:B------:R-:W-:Y:S05]  /*2260*/  @P0 BRA P1, `(.L_x_24) ;  /* 0x0000000000100947 */ /* 0x000fea0000800000 */
[----:B------:R-:W-:-:S07]  /*2270*/  MOV R2, 0x2290 ;  /* 0x0000229000027802 */ /* 0x000fce0000000f00 */
[----:B0-----:R-:W-:Y:S05]  /*2280*/  CALL.REL.NOINC `($__internal_0_$__cuda_sm20_div_rn_f64_full) ;  /* 0x0000000c00147944 */ /* 0x001fea0003c00000 */
[----:B------:R-:W-:Y:S02]  /*2290*/  IMAD.MOV.U32 R4, RZ, RZ, R12 ;  /* 0x000000ffff047224 */ /* 0x000fe400078e000c */
[----:B------:R-:W-:-:S07]  /*22a0*/  IMAD.MOV.U32 R5, RZ, RZ, R13 ;  /* 0x000000ffff057224 */ /* 0x000fce00078e000d */
.L_x_24:
[----:B------:R-:W-:Y:S05]  /*22b0*/  BSYNC.RECONVERGENT B1 ;  /* 0x0000000000017941 */ /* 0x000fea0003800200 */
.L_x_23:
[----:B------:R-:W-:Y:S01]  /*22c0*/  UMOV UR6, 0x54442d18 ;  /* 0x54442d1800067882 */ /* 0x000fe20000000000 */
[----:B------:R-:W-:Y:S01]  /*22d0*/  UMOV UR7, 0x400921fb ;  /* 0x400921fb00077882 */ /* 0x000fe20000000000 */
[----:B------:R-:W-:Y:S01]  /*22e0*/  BSSY.RECONVERGENT B1, `(.L_x_25) ;  /* 0x0000020000017945 */ /* 0x000fe20003800200 */
[----:B------:R-:W-:-:S08]  /*22f0*/  DMUL R4, R4, UR6 ;  /* 0x0000000604047c28 */ /* 0x000fd00008000000 */
[----:B------:R-:W-:-:S08]  /*2300*/  DMUL R12, R4, 0.5 ;  /* 0x3fe00000040c7828 */ /* 0x000fd00000000000 */
[----:B------:R-:W-:-:S14]  /*2310*/  DSETP.NEU.AND P0, PT, |R12|, +INF , PT ;  /* 0x7ff000000c00742a */ /* 0x000fdc0003f0d200 */
[----:B------:R-:W-:Y:S01]  /*2320*/  @!P0 DMUL R6, RZ, R12 ;  /* 0x0000000cff068228 */ /* 0x000fe20000000000 */
[----:B------:R-:W-:Y:S01]  /*2330*/  @!P0 IMAD.MOV.U32 R2, RZ, RZ, 0x1 ;  /* 0x00000001ff028424 */ /* 0x000fe200078e00ff */
[----:B------:R-:W-:Y:S09]  /*2340*/  @!P0 BRA `(.L_x_26) ;  /* 0x0000000000648947 */ /* 0x000ff20003800000 */
[----:B------:R-:W-:Y:S01]  /*2350*/  UMOV UR6, 0x6dc9c883 ;  /* 0x6dc9c88300067882 */ /* 0x000fe20000000000 */
[----:B------:R-:W-:Y:S01]  /*2360*/  UMOV UR7, 0x3fe45f30 ;  /* 0x3fe45f3000077882 */ /* 0x000fe20000000000 */
[C---:B------:R-:W-:Y:S01]  /*2370*/  DSETP.GE.AND P0, PT, |R12|.reuse, 2.14748364800000000000e+09, PT ;  /* 0x41e000000c00742a */ /* 0x040fe20003f06200 */
[----:B------:R-:W-:Y:S01]  /*2380*/  BSSY.RECONVERGENT B2, `(.L_x_27) ;  /* 0x0000014000027945 */ /* 0x000fe20003800200 */
[----:B------:R-:W-:Y:S01]  /*2390*/  DMUL R8, R12, UR6 ;  /* 0x000000060c087c28 */ /* 0x000fe20008000000 */
[----:B------:R-:W-:Y:S01]  /*23a0*/  UMOV UR6, 0x54442d18 ;  /* 0x54442d1800067882 */ /* 0x000fe20000000000 */
[----:B------:R-:W-:-:S04]  /*23b0*/  UMOV UR7, 0x3ff921fb ;  /* 0x3ff921fb00077882 */ /* 0x000fc80000000000 */
[----:B------:R-:W1:Y:S08]  /*23c0*/  F2I.F64 R2, R8 ;  /* 0x0000000800027311 */ /* 0x000e700000301100 */
[----:B-1----:R-:W1:Y:S02]  /*23d0*/  I2F.F64 R6, R2 ;  /* 0x0000000200067312 */ /* 0x002e640000201c00 */
[----:B-1----:R-:W-:Y:S01]  /*23e0*/  DFMA R10, R6, -UR6, R12 ;  /* 0x80000006060a7c2b */ /* 0x002fe2000800000c */
        /* <DEDUP_REMOVED lines=8> */
[----:B------:R-:W-:-:S07]  /*2470*/  MOV R12, 0x2490 ;  /* 0x00002490000c7802 */ /* 0x000fce0000000f00 */
[----:B0-----:R-:W-:Y:S05]  /*2480*/  CALL.REL.NOINC `($render_fractal_double$__internal_trig_reduction_slowpathd) ;  /* 0x0000001000087944 */ /* 0x001fea0003c00000 */
[----:B------:R-:W-:Y:S02]  /*2490*/  IMAD.MOV.U32 R2, RZ, RZ, R15 ;  /* 0x000000ffff027224 */ /* 0x000fe400078e000f */
[----:B------:R-:W-:Y:S02]  /*24a0*/  IMAD.MOV.U32 R6, RZ, RZ, R20 ;  /* 0x000000ffff067224 */ /* 0x000fe400078e0014 */
[----:B------:R-:W-:-:S07]  /*24b0*/  IMAD.MOV.U32 R7, RZ, RZ, R21 ;  /* 0x000000ffff077224 */ /* 0x000fce00078e0015 */
.L_x_28:
[----:B------:R-:W-:Y:S05]  /*24c0*/  BSYNC.RECONVERGENT B2 ;  /* 0x0000000000027941 */ /* 0x000fea0003800200 */
.L_x_27:
[----:B------:R-:W-:-:S07]  /*24d0*/  VIADD R2, R2, 0x1 ;  /* 0x0000000102027836 */ /* 0x000fce0000000000 */
.L_x_26:
[----:B------:R-:W-:Y:S05]  /*24e0*/  BSYNC.RECONVERGENT B1 ;  /* 0x0000000000017941 */ /* 0x000fea0003800200 */
.L_x_25:
[----:B------:R-:W1:Y:S01]  /*24f0*/  LDCU.64 UR6, c[0x4][0x10] ;  /* 0x01000200ff0677ac */ /* 0x000e620008000a00 */
[----:B------:R-:W-:-:S05]  /*2500*/  IMAD.SHL.U32 R8, R2, 0x40, RZ ;  /* 0x0000004002087824 */ /* 0x000fca00078e00ff */
[----:B------:R-:W-:-:S04]  /*2510*/  LOP3.LUT R8, R8, 0x40, RZ, 0xc0, !PT ;  /* 0x0000004008087812 */ /* 0x000fc800078ec0ff */
[----:B-1----:R-:W-:-:S05]  /*2520*/  IADD3 R22, P0, PT, R8, UR6, RZ ;  /* 0x0000000608167c10 */ /* 0x002fca000ff1e0ff */
[----:B------:R-:W-:-:S05]  /*2530*/  IMAD.X R23, RZ, RZ, UR7, P0 ;  /* 0x00000007ff177e24 */ /* 0x000fca00080e06ff */
[----:B------:R-:W2:Y:S04]  /*2540*/  LDG.E.128.CONSTANT R8, desc[UR4][R22.64] ;  /* 0x0000000416087981 */ /* 0x000ea8000c1e9d00 */
[----:B------:R-:W3:Y:S04]  /*2550*/  LDG.E.128.CONSTANT R12, desc[UR4][R22.64+0x10] ;  /* 0x00001004160c7981 */ /* 0x000ee8000c1e9d00 */
[----:B------:R-:W4:Y:S01]  /*2560*/  LDG.E.128.CONSTANT R16, desc[UR4][R22.64+0x20] ;  /* 0x0000200416107981 */ /* 0x000f22000c1e9d00 */
[----:B------:R-:W-:Y:S01]  /*2570*/  LOP3.LUT R20, R2, 0x1, RZ, 0xc0, !PT ;  /* 0x0000000102147812 */ /* 0x000fe200078ec0ff */
[----:B0-----:R-:W-:Y:S01]  /*2580*/  IMAD.MOV.U32 R24, RZ, RZ, 0x20fd8164 ;  /* 0x20fd8164ff187424 */ /* 0x001fe200078e00ff */
[----:B------:R-:W-:Y:S01]  /*2590*/  BSSY.RECONVERGENT B1, `(.L_x_29) ;  /* 0x000003c000017945 */ /* 0x000fe20003800200 */
[----:B------:R-:W-:Y:S01]  /*25a0*/  IMAD.MOV.U32 R25, RZ, RZ, 0x3da8ff83 ;  /* 0x3da8ff83ff197424 */ /* 0x000fe200078e00ff */
[----:B------:R-:W-:Y:S01]  /*25b0*/  ISETP.NE.U32.AND P0, PT, R20, 0x1, PT ;  /* 0x000000011400780c */ /* 0x000fe20003f05070 */
[----:B------:R-:W-:-:S03]  /*25c0*/  DMUL R20, R6, R6 ;  /* 0x0000000606147228 */ /* 0x000fc60000000000 */
[----:B------:R-:W-:Y:S02]  /*25d0*/  FSEL R24, R24, -8.06006814911005101289e+34, !P0 ;  /* 0xf9785eba18187808 */ /* 0x000fe40004000000 */
[----:B------:R-:W-:-:S06]  /*25e0*/  FSEL R25, -R25, 0.11223486810922622681, !P0 ;  /* 0x3de5db6519197808 */ /* 0x000fcc0004000100 */
[----:B--2---:R-:W-:-:S08]  /*25f0*/  DFMA R8, R20, R24, R8 ;  /* 0x000000181408722b */ /* 0x004fd00000000008 */
[----:B------:R-:W-:Y:S01]  /*2600*/  DFMA R8, R20, R8, R10 ;  /* 0x000000081408722b */ /* 0x000fe2000000000a */
[----:B------:R-:W-:-:S07]  /*2610*/  IMAD.MOV.U32 R10, RZ, RZ, 0x80000 ;  /* 0x00080000ff0a7424 */ /* 0x000fce00078e00ff */
[----:B---3--:R-:W-:Y:S02]  /*2620*/  DFMA R8, R20, R8, R12 ;  /* 0x000000081408722b */ /* 0x008fe4000000000c */
[----:B------:R-:W-:-:S06]  /*2630*/  DMUL R12, R4, 3 ;  /* 0x40080000040c7828 */ /* 0x000fcc0000000000 */
[----:B------:R-:W-:-:S08]  /*2640*/  DFMA R8, R20, R8, R14 ;  /* 0x000000081408722b */ /* 0x000fd0000000000e */
        /* <DEDUP_REMOVED lines=8> */
[----:B------:R-:W-:Y:S01]  /*26d0*/  FSEL R6, R8, R6, !P0 ;  /* 0x0000000608067208 */ /* 0x000fe20004000000 */
[----:B------:R-:W-:Y:S01]  /*26e0*/  IMAD.MOV.U32 R8, RZ, RZ, 0x80000 ;  /* 0x00080000ff087424 */ /* 0x000fe200078e00ff */
[----:B------:R-:W-:-:S06]  /*26f0*/  FSEL R7, R9, R7, !P0 ;  /* 0x0000000709077208 */ /* 0x000fcc0004000000 */
[----:B------:R-:W-:-:S08]  /*2700*/  DMUL R6, R6, 235.5 ;  /* 0x406d700006067828 */ /* 0x000fd00000000000 */
[----:B------:R-:W-:Y:S02]  /*2710*/  DSETP.MAX.AND P0, P1, R6, 16, PT ;  /* 0x403000000600742a */ /* 0x000fe4000390f000 */
[----:B------:R-:W-:-:S04]  /*2720*/  IMAD.MOV.U32 R2, RZ, RZ, R7 ;  /* 0x000000ffff027224 */ /* 0x000fc800078e0007 */
[----:B------:R-:W-:Y:S02]  /*2730*/  SEL R6, R6, RZ, P0 ;  /* 0x000000ff06067207 */ /* 0x000fe40000000000 */
[----:B------:R-:W-:Y:S01]  /*2740*/  FSEL R9, R2, 2.75, P0 ;  /* 0x4030000002097808 */ /* 0x000fe20000000000 */
[----:B------:R-:W-:-:S05]  /*2750*/  DSETP.NEU.AND P0, PT, |R12|, +INF , PT ;  /* 0x7ff000000c00742a */ /* 0x000fca0003f0d200 */
[----:B------:R-:W-:-:S05]  /*2760*/  @P1 LOP3.LUT R9, R8, 0x40300000, RZ, 0xfc, !PT ;  /* 0x4030000008091812 */ /* 0x000fca00078efcff */
[----:B------:R-:W-:-:S04]  /*2770*/  IMAD.MOV.U32 R7, RZ, RZ, R9 ;  /* 0x000000ffff077224 */ /* 0x000fc800078e0009 */
[----:B------:R-:W-:Y:S01]  /*2780*/  IMAD.MOV.U32 R2, RZ, RZ, R7 ;  /* 0x000000ffff027224 */ /* 0x000fe200078e0007 */
[----:B------:R-:W-:Y:S02]  /*2790*/  @!P0 DMUL R20, RZ, R12 ;  /* 0x0000000cff148228 */ /* 0x000fe40000000000 */
[----:B------:R-:W-:-:S06]  /*27a0*/  DSETP.MIN.AND P1, P2, R6, 235, PT ;  /* 0x406d60000600742a */ /* 0x000fcc0003a20000 */
[----:B------:R-:W-:Y:S02]  /*27b0*/  FSEL R9, R2, 3.708984375, P1 ;  /* 0x406d600002097808 */ /* 0x000fe40000800000 */
[----:B------:R-:W-:Y:S01]  /*27c0*/  SEL R8, R6, RZ, P1 ;  /* 0x000000ff06087207 */ /* 0x000fe20000800000 */
[----:B------:R-:W-:-:S05]  /*27d0*/  @!P0 IMAD.MOV.U32 R6, RZ, RZ, RZ ;  /* 0x000000ffff068224 */ /* 0x000fca00078e00ff */
[----:B------:R-:W-:-:S04]  /*27e0*/  @P2 LOP3.LUT R9, R10, 0x406d6000, RZ, 0xfc, !PT ;  /* 0x406d60000a092812 */ /* 0x000fc800078efcff */
[----:B------:R0:W1:Y:S01]  /*27f0*/  F2I.U32.F64.TRUNC R2, R8 ;  /* 0x0000000800027311 */ /* 0x000062000030d000 */
[----:B------:R-:W-:Y:S05]  /*2800*/  @!P0 BRA `(.L_x_30) ;  /* 0x0000000000508947 */ /* 0x000fea0003800000 */
[----:B------:R-:W-:Y:S01]  /*2810*/  UMOV UR6, 0x6dc9c883 ;  /* 0x6dc9c88300067882 */ /* 0x000fe20000000000 */
[----:B------:R-:W-:Y:S01]  /*2820*/  UMOV UR7, 0x3fe45f30 ;  /* 0x3fe45f3000077882 */ /* 0x000fe20000000000 */
[C---:B------:R-:W-:Y:S02]  /*2830*/  DSETP.GE.AND P0, PT, |R12|.reuse, 2.14748364800000000000e+09, PT ;  /* 0x41e000000c00742a */ /* 0x040fe40003f06200 */
[----:B------:R-:W-:Y:S01]  /*2840*/  DMUL R6, R12, UR6 ;  /* 0x000000060c067c28 */ /* 0x000fe20008000000 */
[----:B------:R-:W-:Y:S01]  /*2850*/  UMOV UR6, 0x54442d18 ;  /* 0x54442d1800067882 */ /* 0x000fe20000000000 */
[----:B------:R-:W-:-:S08]  /*2860*/  UMOV UR7, 0x3ff921fb ;  /* 0x3ff921fb00077882 */ /* 0x000fd00000000000 */
[----:B------:R-:W2:Y:S08]  /*2870*/  F2I.F64 R6, R6 ;  /* 0x0000000600067311 */ /* 0x000eb00000301100 */
[----:B--2---:R-:W0:Y:S02]  /*2880*/  I2F.F64 R20, R6 ;  /* 0x0000000600147312 */ /* 0x004e240000201c00 */
        /* <DEDUP_REMOVED lines=10> */
[----:B-1----:R-:W-:Y:S05]  /*2930*/  CALL.REL.NOINC `($render_fractal_double$__internal_trig_reduction_slowpathd) ;  /* 0x0000000800dc7944 */ /* 0x002fea0003c00000 */
[----:B------:R-:W-:-:S07]  /*2940*/  IMAD.MOV.U32 R6, RZ, RZ, R15 ;  /* 0x000000ffff067224 */ /* 0x000fce00078e000f */
.L_x_30:
[----:B------:R-:W-:Y:S05]  /*2950*/  BSYNC.RECONVERGENT B1 ;  /* 0x0000000000017941 */ /* 0x000fea0003800200 */
.L_x_29:
[----:B------:R-:W2:Y:S01]  /*2960*/  LDCU.64 UR6, c[0x4][0x10] ;  /* 0x01000200ff0677ac */ /* 0x000ea20008000a00 */
[----:B------:R-:W-:-:S05]  /*2970*/  IMAD.SHL.U32 R7, R6, 0x40, RZ ;  /* 0x0000004006077824 */ /* 0x000fca00078e00ff */
[----:B------:R-:W-:-:S04]  /*2980*/  LOP3.LUT R7, R7, 0x40, RZ, 0xc0, !PT ;  /* 0x0000004007077812 */ /* 0x000fc800078ec0ff */
[----:B--2---:R-:W-:-:S05]  /*2990*/  IADD3 R24, P0, PT, R7, UR6, RZ ;  /* 0x0000000607187c10 */ /* 0x004fca000ff1e0ff */
[----:B------:R-:W-:-:S05]  /*29a0*/  IMAD.X R25, RZ, RZ, UR7, P0 ;  /* 0x00000007ff197e24 */ /* 0x000fca00080e06ff */
[----:B0-----:R-:W2:Y:S04]  /*29b0*/  LDG.E.128.CONSTANT R8, desc[UR4][R24.64] ;  /* 0x0000000418087981 */ /* 0x001ea8000c1e9d00 */
[----:B------:R-:W3:Y:S04]  /*29c0*/  LDG.E.128.CONSTANT R12, desc[UR4][R24.64+0x10] ;  /* 0x00001004180c7981 */ /* 0x000ee8000c1e9d00 */
[----:B------:R-:W4:Y:S01]  /*29d0*/  LDG.E.128.CONSTANT R16, desc[UR4][R24.64+0x20] ;  /* 0x0000200418107981 */ /* 0x000f22000c1e9d00 */
[----:B------:R-:W-:Y:S01]  /*29e0*/  LOP3.LUT R7, R6, 0x1, RZ, 0xc0, !PT ;  /* 0x0000000106077812 */ /* 0x000fe200078ec0ff */
[----:B------:R-:W-:Y:S01]  /*29f0*/  IMAD.MOV.U32 R26, RZ, RZ, 0x20fd8164 ;  /* 0x20fd8164ff1a7424 */ /* 0x000fe200078e00ff */
[----:B------:R-:W-:-:S02]  /*2a00*/  DMUL R22, R20, R20 ;  /* 0x0000001414167228 */ /* 0x000fc40000000000 */
[----:B------:R-:W-:Y:S01]  /*2a10*/  ISETP.NE.U32.AND P0, PT, R7, 0x1, PT ;  /* 0x000000010700780c */ /* 0x000fe20003f05070 */
[----:B------:R-:W-:-:S03]  /*2a20*/  IMAD.MOV.U32 R7, RZ, RZ, 0x3da8ff83 ;  /* 0x3da8ff83ff077424 */ /* 0x000fc600078e00ff */
[----:B------:R-:W-:Y:S02]  /*2a30*/  FSEL R26, R26, -8.06006814911005101289e+34, !P0 ;  /* 0xf9785eba1a1a7808 */ /* 0x000fe40004000000 */
[----:B------:R-:W-:-:S06]  /*2a40*/  FSEL R27, -R7, 0.11223486810922622681, !P0 ;  /* 0x3de5db65071b7808 */ /* 0x000fcc0004000100 */
        /* <DEDUP_REMOVED lines=14> */
[----:B------:R-:W-:Y:S01]  /*2b30*/  FSEL R7, R11, R9, !P0 ;  /* 0x000000090b077208 */ /* 0x000fe20004000000 */
[----:B------:R-:W-:-:S05]  /*2b40*/  DMUL R8, R4, 200 ;  /* 0x4069000004087828 */ /* 0x000fca0000000000 */
[----:B------:R-:W-:-:S03]  /*2b50*/  DMUL R6, R6, 235.5 ;  /* 0x406d700006067828 */ /* 0x000fc60000000000 */
[----:B------:R-:W-:Y:S02]  /*2b60*/  DSETP.MAX.AND P0, P1, RZ, R8, PT ;  /* 0x00000008ff00722a */ /* 0x000fe4000390f000 */
[----:B------:R-:W-:-:S03]  /*2b70*/  IMAD.MOV.U32 R11, RZ, RZ, R8 ;  /* 0x000000ffff0b7224 */ /* 0x000fc600078e0008 */
[----:B------:R-:W-:Y:S02]  /*2b80*/  DSETP.MAX.AND P2, P3, R6, 16, PT ;  /* 0x403000000600742a */ /* 0x000fe40003b4f000 */
[----:B------:R-:W-:-:S05]  /*2b90*/  IMAD.MOV.U32 R4, RZ, RZ, R7 ;  /* 0x000000ffff047224 */ /* 0x000fca00078e0007 */
[----:B------:R-:W-:Y:S02]  /*2ba0*/  FSEL R5, R4, 2.75, P2 ;  /* 0x4030000004057808 */ /* 0x000fe40001000000 */
[----:B------:R-:W-:Y:S02]  /*2bb0*/  SEL R4, R6, RZ, P2 ;  /* 0x000000ff06047207 */ /* 0x000fe40001000000 */
[----:B------:R-:W-:-:S03]  /*2bc0*/  CS2R R6, SRZ ;  /* 0x0000000000067805 */ /* 0x000fc6000001ff00 */
[----:B------:R-:W-:-:S03]  /*2bd0*/  @P3 LOP3.LUT R5, R10, 0x40300000, RZ, 0xfc, !PT ;  /* 0x403000000a053812 */ /* 0x000fc600078efcff */
[----:B------:R-:W-:Y:S02]  /*2be0*/  FSEL R7, R7, R9, P0 ;  /* 0x0000000907077208 */ /* 0x000fe40000000000 */
[----:B------:R-:W-:Y:S01]  /*2bf0*/  SEL R6, R6, R11, P0 ;  /* 0x0000000b06067207 */ /* 0x000fe20000000000 */
[----:B------:R-:W-:Y:S01]  /*2c00*/  IMAD.MOV.U32 R8, RZ, RZ, R5 ;  /* 0x000000ffff087224 */ /* 0x000fe200078e0005 */
[----:B------:R-:W-:Y:S01]  /*2c10*/  DSETP.MIN.AND P3, P2, R4, 128, PT ;  /* 0x406000000400742a */ /* 0x000fe20003a60000 */
[----:B------:R-:W-:-:S05]  /*2c20*/  @P1 LOP3.LUT R7, R9, 0x80000, RZ, 0xfc, !PT ;  /* 0x0008000009071812 */ /* 0x000fca00078efcff */
[----:B------:R-:W-:Y:S01]  /*2c30*/  FSEL R9, R8, 3.5, P3 ;  /* 0x4060000008097808 */ /* 0x000fe20001800000 */
[----:B------:R-:W-:Y:S01]  /*2c40*/  DSETP.MIN.AND P0, P1, R6, 200, PT ;  /* 0x406900000600742a */ /* 0x000fe20003900000 */
[----:B------:R-:W-:Y:S01]  /*2c50*/  SEL R4, R4, RZ, P3 ;  /* 0x000000ff04047207 */ /* 0x000fe20001800000 */
[----:B------:R-:W-:-:S04]  /*2c60*/  IMAD.MOV.U32 R8, RZ, RZ, R6 ;  /* 0x000000ffff087224 */ /* 0x000fc800078e0006 */
[----:B------:R-:W-:Y:S02]  /*2c70*/  FSEL R7, R7, 3.640625, P0 ;  /* 0x4069000007077808 */ /* 0x000fe40000000000 */
[----:B------:R-:W-:Y:S02]  /*2c80*/  @P2 LOP3.LUT R9, R10, 0x40600000, RZ, 0xfc, !PT ;  /* 0x406000000a092812 */ /* 0x000fe400078efcff */
[----:B------:R-:W-:Y:S02]  /*2c90*/  SEL R6, R8, RZ, P0 ;  /* 0x000000ff08067207 */ /* 0x000fe40000000000 */
[----:B-1----:R-:W-:Y:S01]  /*2ca0*/  LOP3.LUT R8, R2, 0xff, RZ, 0xc0, !PT ;  /* 0x000000ff02087812 */ /* 0x002fe200078ec0ff */
[----:B------:R-:W-:Y:S01]  /*2cb0*/  IMAD.MOV.U32 R5, RZ, RZ, R9 ;  /* 0x000000ffff057224 */ /* 0x000fe200078e0009 */
[----:B------:R-:W-:-:S03]  /*2cc0*/  @P1 LOP3.LUT R7, R10, 0x40690000, RZ, 0xfc, !PT ;  /* 0x406900000a071812 */ /* 0x000fc600078efcff */
[----:B------:R-:W0:Y:S08]  /*2cd0*/  F2I.U32.F64.TRUNC R4, R4 ;  /* 0x0000000400047311 */ /* 0x000e30000030d000 */
[----:B------:R-:W1:Y:S01]  /*2ce0*/  F2I.U32.F64.TRUNC R6, R6 ;  /* 0x0000000600067311 */ /* 0x000e62000030d000 */
[----:B0-----:R-:W-:-:S07]  /*2cf0*/  LOP3.LUT R9, R4, 0xff, RZ, 0xc0, !PT ;  /* 0x000000ff04097812 */ /* 0x001fce00078ec0ff */
[----:B------:R-:W2:Y:S01]  /*2d00*/  I2F.U16 R8, R8 ;  /* 0x0000000800087306 */ /* 0x000ea20000101000 */
[----:B-1----:R-:W-:-:S07]  /*2d10*/  LOP3.LUT R2, R6, 0xff, RZ, 0xc0, !PT ;  /* 0x000000ff06027812 */ /* 0x002fce00078ec0ff */
[----:B------:R-:W3:Y:S01]  /*2d20*/  I2F.U16 R9, R9 ;  /* 0x0000000900097306 */ /* 0x000ee20000101000 */
[----:B------:R-:W-:-:S05]  /*2d30*/  VIADD R2, R2, 0x32 ;  /* 0x0000003202027836 */ /* 0x000fca0000000000 */
[----:B------:R-:W-:-:S07]  /*2d40*/  I2FP.F32.U32 R4, R2 ;  /* 0x0000000200047245 */ /* 0x000fce0000201000 */
.L_x_13:
[----:B------:R-:W-:Y:S05]  /*2d50*/  BSYNC.RECONVERGENT B0 ;  /* 0x0000000000007941 */ /* 0x000fea0003800200 */
.L_x_12:
[----:B------:R-:W1:Y:S01]  /*2d60*/  LDCU UR6, c[0x0][0x390] ;  /* 0x00007200ff0677ac */ /* 0x000e620008000800 */
[----:B------:R-:W4:Y:S01]  /*2d70*/  F2I.U32.TRUNC.NTZ R5, R4 ;  /* 0x0000000400057305 */ /* 0x000f22000020f000 */
[----:B------:R-:W5:Y:S01]  /*2d80*/  LDCU.64 UR8, c[0x0][0x380] ;  /* 0x00007000ff0877ac */ /* 0x000f620008000a00 */
[----:B-1----:R-:W-:Y:S01]  /*2d90*/  IMAD R7, R3, UR6, RZ ;  /* 0x0000000603077c24 */ /* 0x002fe2000f8e02ff */
[----:B------:R-:W-:-:S03]  /*2da0*/  LOP3.LUT R3, R0, 0x1, R3, 0xc8, !PT ;  /* 0x0000000100037812 */ /* 0x000fc600078ec803 */
[----:B------:R-:W-:Y:S01]  /*2db0*/  IMAD.IADD R2, R0, 0x1, R7 ;  /* 0x0000000100027824 */ /* 0x000fe200078e0207 */
[----:B------:R-:W-:-:S04]  /*2dc0*/  ISETP.NE.U32.AND P0, PT, R3, 0x1, PT ;  /* 0x000000010300780c */ /* 0x000fc80003f05070 */
[----:B-----5:R-:W-:-:S05]  /*2dd0*/  IADD3 R2, P1, PT, R2, UR8, RZ ;  /* 0x0000000802027c10 */ /* 0x020fca000ff3e0ff */
[----:B------:R-:W-:-:S05]  /*2de0*/  IMAD.X R3, RZ, RZ, UR9, P1 ;  /* 0x00000009ff037e24 */ /* 0x000fca00088e06ff */
[----:B----4-:R1:W-:Y:S01]  /*2df0*/  STG.E.U8 desc[UR4][R2.64], R5 ;  /* 0x0000000502007986 */ /* 0x0103e2000c101104 */
[----:B------:R-:W-:Y:S05]  /*2e00*/  @!P0 EXIT ;  /* 0x000000000000894d */ /* 0x000fea0003800000 */
[----:B-1----:R-:W1:Y:S01]  /*2e10*/  LDC R3, c[0x0][0x388] ;  /* 0x0000e200ff037b82 */ /* 0x002e620000000800 */
[----:B--2---:R-:W2:Y:S08]  /*2e20*/  F2I.U32.TRUNC.NTZ R11, R8 ;  /* 0x00000008000b7305 */ /* 0x004eb0000020f000 */
[----:B---3--:R-:W3:Y:S01]  /*2e30*/  F2I.U32.TRUNC.NTZ R9, R9 ;  /* 0x0000000900097305 */ /* 0x008ee2000020f000 */
[----:B-1----:R-:W-:-:S05]  /*2e40*/  IMAD R0, R3, UR6, R0 ;  /* 0x0000000603007c24 */ /* 0x002fca000f8e0200 */
[----:B------:R-:W-:-:S04]  /*2e50*/  LEA.HI R0, R7, R0, RZ, 0x1f ;  /* 0x0000000007007211 */ /* 0x000fc800078ff8ff */
[C---:B------:R-:W-:Y:S01]  /*2e60*/  IADD3 R2, P0, PT, R0.reuse, UR8, RZ ;  /* 0x0000000800027c10 */ /* 0x040fe2000ff1e0ff */
[----:B------:R-:W-:-:S04]  /*2e70*/  VIADD R4, R0, 0x1 ;  /* 0x0000000100047836 */ /* 0x000fc80000000000 */
[----:B------:R-:W-:Y:S01]  /*2e80*/  IMAD.X R3, RZ, RZ, UR9, P0 ;  /* 0x00000009ff037e24 */ /* 0x000fe200080e06ff */
[----:B------:R-:W-:-:S04]  /*2e90*/  IADD3 R4, P1, PT, R4, UR8, RZ ;  /* 0x0000000804047c10 */ /* 0x000fc8000ff3e0ff */
[----:B--2---:R-:W-:Y:S01]  /*2ea0*/  STG.E.U8 desc[UR4][R2.64], R11 ;  /* 0x0000000b02007986 */ /* 0x004fe2000c101104 */
[----:B------:R-:W-:-:S05]  /*2eb0*/  IMAD.X R5, RZ, RZ, UR9, P1 ;  /* 0x00000009ff057e24 */ /* 0x000fca00088e06ff */
[----:B---3--:R-:W-:Y:S01]  /*2ec0*/  STG.E.U8 desc[UR4][R4.64], R9 ;  /* 0x0000000904007986 */ /* 0x008fe2000c101104 */
[----:B------:R-:W-:Y:S05]  /*2ed0*/  EXIT ;  /* 0x000000000000794d */ /* 0x000fea0003800000 */
        .weak           $__internal_0_$__cuda_sm20_div_rn_f64_full
        .type           $__internal_0_$__cuda_sm20_div_rn_f64_full,@function
        .size           $__internal_0_$__cuda_sm20_div_rn_f64_full,($render_fractal_double$__internal_trig_reduction_slowpathd - $__internal_0_$__cuda_sm20_div_rn_f64_full)
$__internal_0_$__cuda_sm20_div_rn_f64_full:
[C---:B------:R-:W-:Y:S01]  /*2ee0*/  FSETP.GEU.AND P0, PT, |R9|.reuse, 1.469367938527859385e-39, PT ;  /* 0x001000000900780b */ /* 0x040fe20003f0e200 */
[----:B------:R-:W-:Y:S01]  /*2ef0*/  IMAD.MOV.U32 R7, RZ, RZ, R17 ;  /* 0x000000ffff077224 */ /* 0x000fe200078e0011 */
[C---:B------:R-:W-:Y:S01]  /*2f00*/  LOP3.LUT R4, R9.reuse, 0x800fffff, RZ, 0xc0, !PT ;  /* 0x800fffff09047812 */ /* 0x040fe200078ec0ff */
[----:B------:R-:W-:Y:S01]  /*2f10*/  IMAD.MOV.U32 R10, RZ, RZ, 0x1 ;  /* 0x00000001ff0a7424 */ /* 0x000fe200078e00ff */
[----:B------:R-:W-:Y:S01]  /*2f20*/  LOP3.LUT R21, R9, 0x7ff00000, RZ, 0xc0, !PT ;  /* 0x7ff0000009157812 */ /* 0x000fe200078ec0ff */
[----:B------:R-:W-:Y:S01]  /*2f30*/  IMAD.MOV.U32 R6, RZ, RZ, R16 ;  /* 0x000000ffff067224 */ /* 0x000fe200078e0010 */
[----:B------:R-:W-:Y:S01]  /*2f40*/  LOP3.LUT R5, R4, 0x3ff00000, RZ, 0xfc, !PT ;  /* 0x3ff0000004057812 */ /* 0x000fe200078efcff */
[----:B------:R-:W-:Y:S01]  /*2f50*/  IMAD.MOV.U32 R4, RZ, RZ, R8 ;  /* 0x000000ffff047224 */ /* 0x000fe200078e0008 */
[C---:B------:R-:W-:Y:S01]  /*2f60*/  FSETP.GEU.AND P2, PT, |R7|.reuse, 1.469367938527859385e-39, PT ;  /* 0x001000000700780b */ /* 0x040fe20003f4e200 */
[----:B------:R-:W-:Y:S01]  /*2f70*/  BSSY.RECONVERGENT B2, `(.L_x_31) ;  /* 0x0000050000027945 */ /* 0x000fe20003800200 */
[----:B------:R-:W-:-:S03]  /*2f80*/  LOP3.LUT R12, R7, 0x7ff00000, RZ, 0xc0, !PT ;  /* 0x7ff00000070c7812 */ /* 0x000fc600078ec0ff */
[----:B------:R-:W-:Y:S01]  /*2f90*/  @!P0 DMUL R4, R8, 8.98846567431157953865e+307 ;  /* 0x7fe0000008048828 */ /* 0x000fe20000000000 */
[----:B------:R-:W-:Y:S01]  /*2fa0*/  ISETP.GE.U32.AND P1, PT, R12, R21, PT ;  /* 0x000000150c00720c */ /* 0x000fe20003f26070 */
[----:B------:R-:W-:-:S04]  /*2fb0*/  IMAD.MOV.U32 R20, RZ, RZ, R12 ;  /* 0x000000ffff147224 */ /* 0x000fc800078e000c */
[----:B------:R-:W0:Y:S02]  /*2fc0*/  MUFU.RCP64H R11, R5 ;  /* 0x00000005000b7308 */ /* 0x000e240000001800 */
[----:B------:R-:W-:Y:S02]  /*2fd0*/  @!P2 LOP3.LUT R13, R9, 0x7ff00000, RZ, 0xc0, !PT ;  /* 0x7ff00000090da812 */ /* 0x000fe400078ec0ff */
[----:B------:R-:W-:Y:S02]  /*2fe0*/  @!P0 LOP3.LUT R21, R5, 0x7ff00000, RZ, 0xc0, !PT ;  /* 0x7ff0000005158812 */ /* 0x000fe400078ec0ff */
[----:B------:R-:W-:Y:S01]  /*2ff0*/  @!P2 ISETP.GE.U32.AND P3, PT, R12, R13, PT ;  /* 0x0000000d0c00a20c */ /* 0x000fe20003f66070 */
[----:B------:R-:W-:Y:S02]  /*3000*/  IMAD.MOV.U32 R13, RZ, RZ, 0x1ca00000 ;  /* 0x1ca00000ff0d7424 */ /* 0x000fe400078e00ff */
[----:B------:R-:W-:Y:S01]  /*3010*/  VIADD R23, R21, 0xffffffff ;  /* 0xffffffff15177836 */ /* 0x000fe20000000000 */
[----:B0-----:R-:W-:-:S08]  /*3020*/  DFMA R14, R10, -R4, 1 ;  /* 0x3ff000000a0e742b */ /* 0x001fd00000000804 */
[----:B------:R-:W-:-:S08]  /*3030*/  DFMA R14, R14, R14, R14 ;  /* 0x0000000e0e0e722b */ /* 0x000fd0000000000e */
[----:B------:R-:W-:Y:S01]  /*3040*/  DFMA R16, R10, R14, R10 ;  /* 0x0000000e0a10722b */ /* 0x000fe2000000000a */
[C---:B------:R-:W-:Y:S01]  /*3050*/  @!P2 SEL R15, R13.reuse, 0x63400000, !P3 ;  /* 0x634000000d0fa807 */ /* 0x040fe20005800000 */
[----:B------:R-:W-:Y:S01]  /*3060*/  IMAD.MOV.U32 R10, RZ, RZ, R6 ;  /* 0x000000ffff0a7224 */ /* 0x000fe200078e0006 */
[----:B------:R-:W-:Y:S01]  /*3070*/  SEL R11, R13, 0x63400000, !P1 ;  /* 0x634000000d0b7807 */ /* 0x000fe20004800000 */
[----:B------:R-:W-:Y:S01]  /*3080*/  @!P2 IMAD.MOV.U32 R14, RZ, RZ, RZ ;  /* 0x000000ffff0ea224 */ /* 0x000fe200078e00ff */
[--C-:B------:R-:W-:Y:S02]  /*3090*/  @!P2 LOP3.LUT R15, R15, 0x80000000, R7.reuse, 0xf8, !PT ;  /* 0x800000000f0fa812 */ /* 0x100fe400078ef807 */
[----:B------:R-:W-:Y:S01]  /*30a0*/  LOP3.LUT R11, R11, 0x800fffff, R7, 0xf8, !PT ;  /* 0x800fffff0b0b7812 */ /* 0x000fe200078ef807 */
[----:B------:R-:W-:Y:S01]  /*30b0*/  DFMA R18, R16, -R4, 1 ;  /* 0x3ff000001012742b */ /* 0x000fe20000000804 */
[----:B------:R-:W-:-:S06]  /*30c0*/  @!P2 LOP3.LUT R15, R15, 0x100000, RZ, 0xfc, !PT ;  /* 0x001000000f0fa812 */ /* 0x000fcc00078efcff */
[----:B------:R-:W-:Y:S02]  /*30d0*/  @!P2 DFMA R10, R10, 2, -R14 ;  /* 0x400000000a0aa82b */ /* 0x000fe4000000080e */
[----:B------:R-:W-:-:S08]  /*30e0*/  DFMA R18, R16, R18, R16 ;  /* 0x000000121012722b */ /* 0x000fd00000000010 */
[----:B------:R-:W-:Y:S01]  /*30f0*/  @!P2 LOP3.LUT R20, R11, 0x7ff00000, RZ, 0xc0, !PT ;  /* 0x7ff000000b14a812 */ /* 0x000fe200078ec0ff */
[----:B------:R-:W-:-:S04]  /*3100*/  DMUL R14, R18, R10 ;  /* 0x0000000a120e7228 */ /* 0x000fc80000000000 */
[----:B------:R-:W-:-:S04]  /*3110*/  VIADD R22, R20, 0xffffffff ;  /* 0xffffffff14167836 */ /* 0x000fc80000000000 */
[----:B------:R-:W-:Y:S01]  /*3120*/  DFMA R16, R14, -R4, R10 ;  /* 0x800000040e10722b */ /* 0x000fe2000000000a */
[----:B------:R-:W-:-:S04]  /*3130*/  ISETP.GT.U32.AND P0, PT, R22, 0x7feffffe, PT ;  /* 0x7feffffe1600780c */ /* 0x000fc80003f04070 */
[----:B------:R-:W-:-:S03]  /*3140*/  ISETP.GT.U32.OR P0, PT, R23, 0x7feffffe, P0 ;  /* 0x7feffffe1700780c */ /* 0x000fc60000704470 */
[----:B------:R-:W-:-:S10]  /*3150*/  DFMA R14, R18, R16, R14 ;  /* 0x00000010120e722b */ /* 0x000fd4000000000e */
[----:B------:R-:W-:Y:S05]  /*3160*/  @P0 BRA `(.L_x_32) ;  /* 0x00000000006c0947 */ /* 0x000fea0003800000 */
[----:B------:R-:W-:-:S04]  /*3170*/  LOP3.LUT R7, R9, 0x7ff00000, RZ, 0xc0, !PT ;  /* 0x7ff0000009077812 */ /* 0x000fc800078ec0ff */
[CC--:B------:R-:W-:Y:S02]  /*3180*/  VIADDMNMX R6, R12.reuse, -R7.reuse, 0xb9600000, !PT ;  /* 0xb96000000c067446 */ /* 0x0c0fe40007800907 */
[----:B------:R-:W-:Y:S02]  /*3190*/  ISETP.GE.U32.AND P0, PT, R12, R7, PT ;  /* 0x000000070c00720c */ /* 0x000fe40003f06070 */
[----:B------:R-:W-:Y:S02]  /*31a0*/  VIMNMX R6, PT, PT, R6, 0x46a00000, PT ;  /* 0x46a0000006067848 */ /* 0x000fe40003fe0100 */
[----:B------:R-:W-:-:S05]  /*31b0*/  SEL R13, R13, 0x63400000, !P0 ;  /* 0x634000000d0d7807 */ /* 0x000fca0004000000 */
[----:B------:R-:W-:Y:S02]  /*31c0*/  IMAD.IADD R16, R6, 0x1, -R13 ;  /* 0x0000000106107824 */ /* 0x000fe400078e0a0d */
[----:B------:R-:W-:Y:S02]  /*31d0*/  IMAD.MOV.U32 R6, RZ, RZ, RZ ;  /* 0x000000ffff067224 */ /* 0x000fe400078e00ff */
[----:B------:R-:W-:-:S06]  /*31e0*/  VIADD R7, R16, 0x7fe00000 ;  /* 0x7fe0000010077836 */ /* 0x000fcc0000000000 */
[----:B------:R-:W-:-:S10]  /*31f0*/  DMUL R12, R14, R6 ;  /* 0x000000060e0c7228 */ /* 0x000fd40000000000 */
[----:B------:R-:W-:-:S13]  /*3200*/  FSETP.GTU.AND P0, PT, |R13|, 1.469367938527859385e-39, PT ;  /* 0x001000000d00780b */ /* 0x000fda0003f0c200 */
[----:B------:R-:W-:Y:S05]  /*3210*/  @P0 BRA `(.L_x_33) ;  /* 0x0000000000940947 */ /* 0x000fea0003800000 */
[----:B------:R-:W-:Y:S01]  /*3220*/  DFMA R4, R14, -R4, R10 ;  /* 0x800000040e04722b */ /* 0x000fe2000000000a */
[----:B------:R-:W-:-:S09]  /*3230*/  IMAD.MOV.U32 R6, RZ, RZ, RZ ;  /* 0x000000ffff067224 */ /* 0x000fd200078e00ff */
[C---:B------:R-:W-:Y:S02]  /*3240*/  FSETP.NEU.AND P0, PT, R5.reuse, RZ, PT ;  /* 0x000000ff0500720b */ /* 0x040fe40003f0d000 */
[----:B------:R-:W-:-:S04]  /*3250*/  LOP3.LUT R9, R5, 0x80000000, R9, 0x48, !PT ;  /* 0x8000000005097812 */ /* 0x000fc800078e4809 */
[----:B------:R-:W-:-:S07]  /*3260*/  LOP3.LUT R7, R9, R7, RZ, 0xfc, !PT ;  /* 0x0000000709077212 */ /* 0x000fce00078efcff */
[----:B------:R-:W-:Y:S05]  /*3270*/  @!P0 BRA `(.L_x_33) ;  /* 0x00000000007c8947 */ /* 0x000fea0003800000 */
[----:B------:R-:W-:Y:S01]  /*3280*/  IMAD.MOV R5, RZ, RZ, -R16 ;  /* 0x000000ffff057224 */ /* 0x000fe200078e0a10 */
[----:B------:R-:W-:Y:S01]  /*3290*/  DMUL.RP R6, R14, R6 ;  /* 0x000000060e067228 */ /* 0x000fe20000008000 */
[----:B------:R-:W-:-:S06]  /*32a0*/  IMAD.MOV.U32 R4, RZ, RZ, RZ ;  /* 0x000000ffff047224 */ /* 0x000fcc00078e00ff */
[----:B------:R-:W-:-:S03]  /*32b0*/  DFMA R4, R12, -R4, R14 ;  /* 0x800000040c04722b */ /* 0x000fc6000000000e */
[----:B------:R-:W-:-:S03]  /*32c0*/  LOP3.LUT R9, R7, R9, RZ, 0x3c, !PT ;  /* 0x0000000907097212 */ /* 0x000fc600078e3cff */
[----:B------:R-:W-:-:S04]  /*32d0*/  IADD3 R4, PT, PT, -R16, -0x43300000, RZ ;  /* 0xbcd0000010047810 */ /* 0x000fc80007ffe1ff */
[----:B------:R-:W-:-:S04]  /*32e0*/  FSETP.NEU.AND P0, PT, |R5|, R4, PT ;  /* 0x000000040500720b */ /* 0x000fc80003f0d200 */
[----:B------:R-:W-:Y:S02]  /*32f0*/  FSEL R12, R6, R12, !P0 ;  /* 0x0000000c060c7208 */ /* 0x000fe40004000000 */
[----:B------:R-:W-:Y:S01]  /*3300*/  FSEL R13, R9, R13, !P0 ;  /* 0x0000000d090d7208 */ /* 0x000fe20004000000 */
[----:B------:R-:W-:Y:S06]  /*3310*/  BRA `(.L_x_33) ;  /* 0x0000000000547947 */ /* 0x000fec0003800000 */
.L_x_32:
[----:B------:R-:W-:-:S14]  /*3320*/  DSETP.NAN.AND P0, PT, R6, R6, PT ;  /* 0x000000060600722a */ /* 0x000fdc0003f08000 */
[----:B------:R-:W-:Y:S05]  /*3330*/  @P0 BRA `(.L_x_34) ;  /* 0x0000000000440947 */ /* 0x000fea0003800000 */
[----:B------:R-:W-:-:S14]  /*3340*/  DSETP.NAN.AND P0, PT, R8, R8, PT ;  /* 0x000000080800722a */ /* 0x000fdc0003f08000 */
[----:B------:R-:W-:Y:S05]  /*3350*/  @P0 BRA `(.L_x_35) ;  /* 0x0000000000300947 */ /* 0x000fea0003800000 */
[----:B------:R-:W-:Y:S01]  /*3360*/  ISETP.NE.AND P0, PT, R20, R21, PT ;  /* 0x000000151400720c */ /* 0x000fe20003f05270 */
[----:B------:R-:W-:Y:S02]  /*3370*/  IMAD.MOV.U32 R12, RZ, RZ, 0x0 ;  /* 0x00000000ff0c7424 */ /* 0x000fe400078e00ff */
[----:B------:R-:W-:-:S10]  /*3380*/  IMAD.MOV.U32 R13, RZ, RZ, -0x80000 ;  /* 0xfff80000ff0d7424 */ /* 0x000fd400078e00ff */
[----:B------:R-:W-:Y:S05]  /*3390*/  @!P0 BRA `(.L_x_33) ;  /* 0x0000000000348947 */ /* 0x000fea0003800000 */
[----:B------:R-:W-:Y:S02]  /*33a0*/  ISETP.NE.AND P0, PT, R20, 0x7ff00000, PT ;  /* 0x7ff000001400780c */ /* 0x000fe40003f05270 */
[----:B------:R-:W-:Y:S02]  /*33b0*/  LOP3.LUT R13, R7, 0x80000000, R9, 0x48, !PT ;  /* 0x80000000070d7812 */ /* 0x000fe400078e4809 */
[----:B------:R-:W-:-:S13]  /*33c0*/  ISETP.EQ.OR P0, PT, R21, RZ, !P0 ;  /* 0x000000ff1500720c */ /* 0x000fda0004702670 */
[----:B------:R-:W-:Y:S01]  /*33d0*/  @P0 LOP3.LUT R4, R13, 0x7ff00000, RZ, 0xfc, !PT ;  /* 0x7ff000000d040812 */ /* 0x000fe200078efcff */
[----:B------:R-:W-:Y:S02]  /*33e0*/  @!P0 IMAD.MOV.U32 R12, RZ, RZ, RZ ;  /* 0x000000ffff0c8224 */ /* 0x000fe400078e00ff */
[----:B------:R-:W-:Y:S02]  /*33f0*/  @P0 IMAD.MOV.U32 R12, RZ, RZ, RZ ;  /* 0x000000ffff0c0224 */ /* 0x000fe400078e00ff */
[----:B------:R-:W-:Y:S01]  /*3400*/  @P0 IMAD.MOV.U32 R13, RZ, RZ, R4 ;  /* 0x000000ffff0d0224 */ /* 0x000fe200078e0004 */
[----:B------:R-:W-:Y:S06]  /*3410*/  BRA `(.L_x_33) ;  /* 0x0000000000147947 */ /* 0x000fec0003800000 */
.L_x_35:
[----:B------:R-:W-:Y:S01]  /*3420*/  LOP3.LUT R13, R9, 0x80000, RZ, 0xfc, !PT ;  /* 0x00080000090d7812 */ /* 0x000fe200078efcff */
[----:B------:R-:W-:Y:S01]  /*3430*/  IMAD.MOV.U32 R12, RZ, RZ, R8 ;  /* 0x000000ffff0c7224 */ /* 0x000fe200078e0008 */
[----:B------:R-:W-:Y:S06]  /*3440*/  BRA `(.L_x_33) ;  /* 0x0000000000087947 */ /* 0x000fec0003800000 */
.L_x_34:
[----:B------:R-:W-:Y:S01]  /*3450*/  LOP3.LUT R13, R7, 0x80000, RZ, 0xfc, !PT ;  /* 0x00080000070d7812 */ /* 0x000fe200078efcff */
[----:B------:R-:W-:-:S07]  /*3460*/  IMAD.MOV.U32 R12, RZ, RZ, R6 ;  /* 0x000000ffff0c7224 */ /* 0x000fce00078e0006 */
.L_x_33:
[----:B------:R-:W-:Y:S05]  /*3470*/  BSYNC.RECONVERGENT B2 ;  /* 0x0000000000027941 */ /* 0x000fea0003800200 */
.L_x_31:
[----:B------:R-:W-:Y:S02]  /*3480*/  IMAD.MOV.U32 R4, RZ, RZ, R2 ;  /* 0x000000ffff047224 */ /* 0x000fe400078e0002 */
[----:B------:R-:W-:-:S04]  /*3490*/  IMAD.MOV.U32 R5, RZ, RZ, 0x0 ;  /* 0x00000000ff057424 */ /* 0x000fc800078e00ff */
[----:B------:R-:W-:Y:S05]  /*34a0*/  RET.REL.NODEC R4 `(render_fractal_double) ;  /* 0xffffffc804d47950 */ /* 0x000fea0003c3ffff */
        .type           $render_fractal_double$__internal_trig_reduction_slowpathd,@function
        .size           $render_fractal_double$__internal_trig_reduction_slowpathd,(.L_x_84 - $render_fractal_double$__internal_trig_reduction_slowpathd)
$render_fractal_double$__internal_trig_reduction_slowpathd:
[--C-:B------:R-:W-:Y:S01]  /*34b0*/  SHF.R.U32.HI R14, RZ, 0x14, R13.reuse ;  /* 0x00000014ff0e7819 */ /* 0x100fe2000001160d */
[----:B------:R-:W-:Y:S02]  /*34c0*/  IMAD.MOV.U32 R21, RZ, RZ, R13 ;  /* 0x000000ffff157224 */ /* 0x000fe400078e000d */
[----:B------:R-:W-:Y:S01]  /*34d0*/  IMAD.MOV.U32 R15, RZ, RZ, RZ ;  /* 0x000000ffff0f7224 */ /* 0x000fe200078e00ff */
[----:B------:R-:W-:-:S04]  /*34e0*/  LOP3.LUT R16, R14, 0x7ff, RZ, 0xc0, !PT ;  /* 0x000007ff0e107812 */ /* 0x000fc800078ec0ff */
[----:B------:R-:W-:-:S13]  /*34f0*/  ISETP.NE.AND P0, PT, R16, 0x7ff, PT ;  /* 0x000007ff1000780c */ /* 0x000fda0003f05270 */
[----:B------:R-:W-:Y:S05]  /*3500*/  @!P0 BRA `(.L_x_36) ;  /* 0x0000000800448947 */ /* 0x000fea0003800000 */
[----:B------:R-:W-:Y:S01]  /*3510*/  VIADD R16, R16, 0xfffffc00 ;  /* 0xfffffc0010107836 */ /* 0x000fe20000000000 */
[----:B------:R-:W-:Y:S01]  /*3520*/  BSSY.RECONVERGENT B4, `(.L_x_37) ;  /* 0x000002e000047945 */ /* 0x000fe20003800200 */
[----:B------:R-:W-:-:S03]  /*3530*/  CS2R R18, SRZ ;  /* 0x0000000000127805 */ /* 0x000fc6000001ff00 */
[----:B------:R-:W-:Y:S02]  /*3540*/  SHF.R.U32.HI R15, RZ, 0x6, R16 ;  /* 0x00000006ff0f7819 */ /* 0x000fe40000011610 */
[----:B------:R-:W-:Y:S02]  /*3550*/  ISETP.GE.U32.AND P0, PT, R16, 0x80, PT ;  /* 0x000000801000780c */ /* 0x000fe40003f06070 */
[C---:B------:R-:W-:Y:S02]  /*3560*/  IADD3 R22, PT, PT, -R15.reuse, 0x13, RZ ;  /* 0x000000130f167810 */ /* 0x040fe40007ffe1ff */
[----:B------:R-:W-:Y:S02]  /*3570*/  IADD3 R33, PT, PT, -R15, 0xf, RZ ;  /* 0x0000000f0f217810 */ /* 0x000fe40007ffe1ff */
[----:B------:R-:W-:-:S04]  /*3580*/  SEL R22, R22, 0x12, P0 ;  /* 0x0000001216167807 */ /* 0x000fc80000000000 */
[----:B------:R-:W-:-:S13]  /*3590*/  ISETP.GE.AND P0, PT, R33, R22, PT ;  /* 0x000000162100720c */ /* 0x000fda0003f06270 */
[----:B------:R-:W-:Y:S05]  /*35a0*/  @P0 BRA `(.L_x_38) ;  /* 0x0000000000940947 */ /* 0x000fea0003800000 */
[----:B------:R-:W0:Y:S01]  /*35b0*/  LDC.64 R16, c[0x0][0x358] ;  /* 0x0000d600ff107b82 */ /* 0x000e220000000a00 */
[C---:B------:R-:W-:Y:S01]  /*35c0*/  SHF.L.U64.HI R23, R20.reuse, 0xb, R21 ;  /* 0x0000000b14177819 */ /* 0x040fe20000010215 */
[----:B------:R-:W-:Y:S01]  /*35d0*/  BSSY.RECONVERGENT B5, `(.L_x_39) ;  /* 0x0000021000057945 */ /* 0x000fe20003800200 */
[----:B------:R-:W-:Y:S01]  /*35e0*/  IMAD.SHL.U32 R25, R20, 0x800, RZ ;  /* 0x0000080014197824 */ /* 0x000fe200078e00ff */
[----:B------:R-:W-:Y:S01]  /*35f0*/  IADD3 R31, PT, PT, RZ, -R15, -R22 ;  /* 0x8000000fff1f7210 */ /* 0x000fe20007ffe816 */
[----:B------:R-:W-:Y:S01]  /*3600*/  IMAD.MOV.U32 R30, RZ, RZ, RZ ;  /* 0x000000ffff1e7224 */ /* 0x000fe200078e00ff */
[----:B------:R-:W-:Y:S02]  /*3610*/  CS2R R18, SRZ ;  /* 0x0000000000127805 */ /* 0x000fe4000001ff00 */
[----:B------:R-:W-:-:S07]  /*3620*/  LOP3.LUT R23, R23, 0x80000000, RZ, 0xfc, !PT ;  /* 0x8000000017177812 */ /* 0x000fce00078efcff */
.L_x_40:
[----:B------:R-:W1:Y:S01]  /*3630*/  LDC.64 R20, c[0x4][0x8] ;  /* 0x01000200ff147b82 */ /* 0x000e620000000a00 */
[----:B0-----:R-:W-:Y:S02]  /*3640*/  R2UR UR6, R16 ;  /* 0x00000000100672ca */ /* 0x001fe400000e0000 */
[----:B------:R-:W-:Y:S01]  /*3650*/  R2UR UR7, R17 ;  /* 0x00000000110772ca */ /* 0x000fe200000e0000 */
[----:B-1----:R-:W-:-:S12]  /*3660*/  IMAD.WIDE R20, R33, 0x8, R20 ;  /* 0x0000000821147825 */ /* 0x002fd800078e0214 */
[----:B------:R-:W2:Y:S01]  /*3670*/  LDG.E.64.CONSTANT R20, desc[UR6][R20.64] ;  /* 0x0000000614147981 */ /* 0x000ea2000c1e9b00 */
[----:B------:R-:W-:Y:S02]  /*3680*/  VIADD R31, R31, 0x1 ;  /* 0x000000011f1f7836 */ /* 0x000fe40000000000 */
[C---:B------:R-:W-:Y:S02]  /*3690*/  IMAD R37, R30.reuse, 0x8, R1 ;  /* 0x000000081e257824 */ /* 0x040fe400078e0201 */
[----:B------:R-:W-:Y:S02]  /*36a0*/  VIADD R30, R30, 0x1 ;  /* 0x000000011e1e7836 */ /* 0x000fe40000000000 */
[----:B------:R-:W-:Y:S02]  /*36b0*/  VIADD R33, R33, 0x1 ;  /* 0x0000000121217836 */ /* 0x000fe40000000000 */
[----:B--2---:R-:W-:-:S04]  /*36c0*/  IMAD.WIDE.U32 R18, P2, R20, R25, R18 ;  /* 0x0000001914127225 */ /* 0x004fc80007840012 */
[----:B------:R-:W-:Y:S02]  /*36d0*/  IMAD R35, R20, R23, RZ ;  /* 0x0000001714237224 */ /* 0x000fe400078e02ff */
[----:B------:R-:W-:-:S03]  /*36e0*/  IMAD R32, R21, R25, RZ ;  /* 0x0000001915207224 */ /* 0x000fc600078e02ff */
[----:B------:R-:W-:Y:S01]  /*36f0*/  IADD3 R19, P0, PT, R35, R19, RZ ;  /* 0x0000001323137210 */ /* 0x000fe20007f1e0ff */
[----:B------:R-:W-:-:S03]  /*3700*/  IMAD.HI.U32 R35, R20, R23, RZ ;  /* 0x0000001714237227 */ /* 0x000fc600078e00ff */
[----:B------:R-:W-:Y:S01]  /*3710*/  IADD3 R19, P1, PT, R32, R19, RZ ;  /* 0x0000001320137210 */ /* 0x000fe20007f3e0ff */
[----:B------:R-:W-:-:S04]  /*3720*/  IMAD.HI.U32 R32, R21, R25, RZ ;  /* 0x0000001915207227 */ /* 0x000fc800078e00ff */
[----:B------:R-:W-:Y:S01]  /*3730*/  IMAD.X R35, RZ, RZ, R35, P2 ;  /* 0x000000ffff237224 */ /* 0x000fe200010e0623 */
[----:B------:R0:W-:Y:S01]  /*3740*/  STL.64 [R37], R18 ;  /* 0x0000001225007387 */ /* 0x0001e20000100a00 */
[----:B------:R-:W-:-:S03]  /*3750*/  IMAD.HI.U32 R20, R21, R23, RZ ;  /* 0x0000001715147227 */ /* 0x000fc600078e00ff */
[----:B------:R-:W-:Y:S01]  /*3760*/  IADD3.X R32, P0, PT, R32, R35, RZ, P0, !PT ;  /* 0x0000002320207210 */ /* 0x000fe2000071e4ff */
[----:B------:R-:W-:-:S04]  /*3770*/  IMAD R21, R21, R23, RZ ;  /* 0x0000001715157224 */ /* 0x000fc800078e02ff */
[----:B------:R-:W-:Y:S01]  /*3780*/  IMAD.X R20, RZ, RZ, R20, P0 ;  /* 0x000000ffff147224 */ /* 0x000fe200000e0614 */
[----:B------:R-:W-:Y:S02]  /*3790*/  ISETP.NE.AND P0, PT, R31, -0xf, PT ;  /* 0xfffffff11f00780c */ /* 0x000fe40003f05270 */
[----:B------:R-:W-:-:S05]  /*37a0*/  IADD3.X R32, P1, PT, R21, R32, RZ, P1, !PT ;  /* 0x0000002015207210 */ /* 0x000fca0000f3e4ff */
[----:B0-----:R-:W-:Y:S02]  /*37b0*/  IMAD.X R19, RZ, RZ, R20, P1 ;  /* 0x000000ffff137224 */ /* 0x001fe400008e0614 */
[----:B------:R-:W-:-:S04]  /*37c0*/  IMAD.MOV.U32 R18, RZ, RZ, R32 ;  /* 0x000000ffff127224 */ /* 0x000fc800078e0020 */
[----:B------:R-:W-:Y:S05]  /*37d0*/  @P0 BRA `(.L_x_40) ;  /* 0xfffffffc00940947 */ /* 0x000fea000383ffff */
[----:B------:R-:W-:Y:S05]  /*37e0*/  BSYNC.RECONVERGENT B5 ;  /* 0x0000000000057941 */ /* 0x000fea0003800200 */
.L_x_39:
[----:B------:R-:W-:-:S07]  /*37f0*/  IMAD.MOV.U32 R33, RZ, RZ, R22 ;  /* 0x000000ffff217224 */ /* 0x000fce00078e0016 */
.L_x_38:
[----:B------:R-:W-:Y:S05]  /*3800*/  BSYNC.RECONVERGENT B4 ;  /* 0x0000000000047941 */ /* 0x000fea0003800200 */
.L_x_37:
[----:B------:R-:W-:Y:S01]  /*3810*/  LOP3.LUT P0, R23, R14, 0x3f, RZ, 0xc0, !PT ;  /* 0x0000003f0e177812 */ /* 0x000fe2000780c0ff */
[----:B------:R-:W-:-:S04]  /*3820*/  IMAD.IADD R14, R15, 0x1, R33 ;  /* 0x000000010f0e7824 */ /* 0x000fc800078e0221 */
[----:B------:R-:W-:-:S05]  /*3830*/  IMAD.U32 R33, R14, 0x8, R1 ;  /* 0x000000080e217824 */ /* 0x000fca00078e0001 */
[----:B------:R0:W-:Y:S04]  /*3840*/  STL.64 [R33+-0x78], R18 ;  /* 0xffff881221007387 */ /* 0x0001e80000100a00 */
[----:B------:R-:W2:Y:S04]  /*3850*/  @P0 LDL.64 R30, [R1+0x8] ;  /* 0x00000800011e0983 */ /* 0x000ea80000100a00 */
[----:B------:R-:W3:Y:S04]  /*3860*/  LDL.64 R16, [R1+0x10] ;  /* 0x0000100001107983 */ /* 0x000ee80000100a00 */
[----:B------:R-:W4:Y:S01]  /*3870*/  LDL.64 R14, [R1+0x18] ;  /* 0x00001800010e7983 */ /* 0x000f220000100a00 */
[----:B------:R-:W-:Y:S01]  /*3880*/  @P0 LOP3.LUT R21, R23, 0x3f, RZ, 0x3c, !PT ;  /* 0x0000003f17150812 */ /* 0x000fe200078e3cff */
[----:B------:R-:W-:Y:S01]  /*3890*/  BSSY.RECONVERGENT B4, `(.L_x_41) ;  /* 0x0000034000047945 */ /* 0x000fe20003800200 */
[----:B--2---:R-:W-:-:S02]  /*38a0*/  @P0 SHF.R.U64 R22, R30, 0x1, R31 ;  /* 0x000000011e160819 */ /* 0x004fc4000000121f */
[----:B------:R-:W-:Y:S02]  /*38b0*/  @P0 SHF.R.U32.HI R30, RZ, 0x1, R31 ;  /* 0x00000001ff1e0819 */ /* 0x000fe4000001161f */
[----:B---3--:R-:W-:Y:S02]  /*38c0*/  @P0 SHF.L.U32 R25, R16, R23, RZ ;  /* 0x0000001710190219 */ /* 0x008fe400000006ff */
[----:B0-----:R-:W-:Y:S02]  /*38d0*/  @P0 SHF.R.U64 R18, R22, R21, R30 ;  /* 0x0000001516120219 */ /* 0x001fe4000000121e */
[--C-:B------:R-:W-:Y:S02]  /*38e0*/  @P0 SHF.R.U32.HI R20, RZ, 0x1, R17.reuse ;  /* 0x00000001ff140819 */ /* 0x100fe40000011611 */
[C-C-:B------:R-:W-:Y:S02]  /*38f0*/  @P0 SHF.R.U64 R31, R16.reuse, 0x1, R17.reuse ;  /* 0x00000001101f0819 */ /* 0x140fe40000001211 */
[----:B------:R-:W-:-:S02]  /*3900*/  @P0 SHF.L.U64.HI R32, R16, R23, R17 ;  /* 0x0000001710200219 */ /* 0x000fc40000010211 */
[----:B------:R-:W-:Y:S02]  /*3910*/  @P0 SHF.R.U32.HI R19, RZ, R21, R30 ;  /* 0x00000015ff130219 */ /* 0x000fe4000001161e */
[----:B------:R-:W-:Y:S02]  /*3920*/  @P0 LOP3.LUT R16, R25, R18, RZ, 0xfc, !PT ;  /* 0x0000001219100212 */ /* 0x000fe400078efcff */
[----:B----4-:R-:W-:Y:S02]  /*3930*/  @P0 SHF.L.U32 R22, R14, R23, RZ ;  /* 0x000000170e160219 */ /* 0x010fe400000006ff */
[----:B------:R-:W-:Y:S01]  /*3940*/  @P0 SHF.R.U64 R31, R31, R21, R20 ;  /* 0x000000151f1f0219 */ /* 0x000fe20000001214 */
[----:B------:R-:W-:Y:S01]  /*3950*/  IMAD.SHL.U32 R18, R16, 0x4, RZ ;  /* 0x0000000410127824 */ /* 0x000fe200078e00ff */
[----:B------:R-:W-:Y:S02]  /*3960*/  @P0 LOP3.LUT R17, R32, R19, RZ, 0xfc, !PT ;  /* 0x0000001320110212 */ /* 0x000fe400078efcff */
[----:B------:R-:W-:-:S02]  /*3970*/  @P0 SHF.L.U64.HI R23, R14, R23, R15 ;  /* 0x000000170e170219 */ /* 0x000fc4000001020f */
[----:B------:R-:W-:Y:S02]  /*3980*/  @P0 SHF.R.U32.HI R20, RZ, R21, R20 ;  /* 0x00000015ff140219 */ /* 0x000fe40000011614 */
[----:B------:R-:W-:Y:S02]  /*3990*/  @P0 LOP3.LUT R14, R22, R31, RZ, 0xfc, !PT ;  /* 0x0000001f160e0212 */ /* 0x000fe400078efcff */
[----:B------:R-:W-:Y:S02]  /*39a0*/  SHF.L.U64.HI R16, R16, 0x2, R17 ;  /* 0x0000000210107819 */ /* 0x000fe40000010211 */
[----:B------:R-:W-:Y:S02]  /*39b0*/  @P0 LOP3.LUT R15, R23, R20, RZ, 0xfc, !PT ;  /* 0x00000014170f0212 */ /* 0x000fe400078efcff */
[----:B------:R-:W-:Y:S02]  /*39c0*/  SHF.L.W.U32.HI R17, R17, 0x2, R14 ;  /* 0x0000000211117819 */ /* 0x000fe40000010e0e */
[----:B------:R-:W-:-:S02]  /*39d0*/  IADD3 RZ, P0, PT, RZ, -R18, RZ ;  /* 0x80000012ffff7210 */ /* 0x000fc40007f1e0ff */
[----:B------:R-:W-:Y:S02]  /*39e0*/  LOP3.LUT R19, RZ, R16, RZ, 0x33, !PT ;  /* 0x00000010ff137212 */ /* 0x000fe400078e33ff */
[----:B------:R-:W-:Y:S02]  /*39f0*/  SHF.L.W.U32.HI R14, R14, 0x2, R15 ;  /* 0x000000020e0e7819 */ /* 0x000fe40000010e0f */
[----:B------:R-:W-:Y:S02]  /*3a00*/  LOP3.LUT R20, RZ, R17, RZ, 0x33, !PT ;  /* 0x00000011ff147212 */ /* 0x000fe400078e33ff */
[----:B------:R-:W-:Y:S02]  /*3a10*/  IADD3.X R19, P0, PT, RZ, R19, RZ, P0, !PT ;  /* 0x00000013ff137210 */ /* 0x000fe4000071e4ff */
[----:B------:R-:W-:Y:S02]  /*3a20*/  LOP3.LUT R21, RZ, R14, RZ, 0x33, !PT ;  /* 0x0000000eff157212 */ /* 0x000fe400078e33ff */
[----:B------:R-:W-:-:S02]  /*3a30*/  IADD3.X R20, P1, PT, RZ, R20, RZ, P0, !PT ;  /* 0x00000014ff147210 */ /* 0x000fc4000073e4ff */
[----:B------:R-:W-:-:S03]  /*3a40*/  ISETP.GT.U32.AND P2, PT, R17, -0x1, PT ;  /* 0xffffffff1100780c */ /* 0x000fc60003f44070 */
[----:B------:R-:W-:Y:S01]  /*3a50*/  IMAD.X R21, RZ, RZ, R21, P1 ;  /* 0x000000ffff157224 */ /* 0x000fe200008e0615 */
[----:B------:R-:W-:-:S04]  /*3a60*/  ISETP.GT.AND.EX P0, PT, R14, -0x1, PT, P2 ;  /* 0xffffffff0e00780c */ /* 0x000fc80003f04320 */
[----:B------:R-:W-:Y:S02]  /*3a70*/  SEL R21, R14, R21, P0 ;  /* 0x000000150e157207 */ /* 0x000fe40000000000 */
[----:B------:R-:W-:Y:S02]  /*3a80*/  SEL R22, R17, R20, P0 ;  /* 0x0000001411167207 */ /* 0x000fe40000000000 */
[----:B------:R-:W-:-:S04]  /*3a90*/  ISETP.NE.U32.AND P1, PT, R21, RZ, PT ;  /* 0x000000ff1500720c */ /* 0x000fc80003f25070 */
[----:B------:R-:W-:Y:S01]  /*3aa0*/  SEL R17, R22, R21, !P1 ;  /* 0x0000001516117207 */ /* 0x000fe20004800000 */
[----:B------:R-:W-:-:S05]  /*3ab0*/  @!P0 IMAD.MOV R18, RZ, RZ, -R18 ;  /* 0x000000ffff128224 */ /* 0x000fca00078e0a12 */
[----:B------:R-:W0:Y:S02]  /*3ac0*/  FLO.U32 R17, R17 ;  /* 0x0000001100117300 */ /* 0x000e2400000e0000 */
[C---:B0-----:R-:W-:Y:S02]  /*3ad0*/  IADD3 R23, PT, PT, -R17.reuse, 0x1f, RZ ;  /* 0x0000001f11177810 */ /* 0x041fe40007ffe1ff */
[----:B------:R-:W-:-:S03]  /*3ae0*/  IADD3 R20, PT, PT, -R17, 0x3f, RZ ;  /* 0x0000003f11147810 */ /* 0x000fc60007ffe1ff */
[----:B------:R-:W-:Y:S01]  /*3af0*/  @P1 IMAD.MOV R20, RZ, RZ, R23 ;  /* 0x000000ffff141224 */ /* 0x000fe200078e0217 */
[----:B------:R-:W-:-:S04]  /*3b00*/  SEL R23, R16, R19, P0 ;  /* 0x0000001310177207 */ /* 0x000fc80000000000 */
[----:B------:R-:W-:-:S13]  /*3b10*/  ISETP.NE.AND P1, PT, R20, RZ, PT ;  /* 0x000000ff1400720c */ /* 0x000fda0003f25270 */
[----:B------:R-:W-:Y:S05]  /*3b20*/  @!P1 BRA `(.L_x_42) ;  /* 0x0000000000289947 */ /* 0x000fea0003800000 */
[----:B------:R-:W-:Y:S02]  /*3b30*/  LOP3.LUT R17, R20, 0x3f, RZ, 0xc0, !PT ;  /* 0x0000003f14117812 */ /* 0x000fe400078ec0ff */
[--C-:B------:R-:W-:Y:S02]  /*3b40*/  SHF.R.U64 R19, R18, 0x1, R23.reuse ;  /* 0x0000000112137819 */ /* 0x100fe40000001217 */
[----:B------:R-:W-:Y:S02]  /*3b50*/  SHF.R.U32.HI R23, RZ, 0x1, R23 ;  /* 0x00000001ff177819 */ /* 0x000fe40000011617 */
[----:B------:R-:W-:Y:S02]  /*3b60*/  LOP3.LUT R16, R20, 0x3f, RZ, 0xc, !PT ;  /* 0x0000003f14107812 */ /* 0x000fe400078e0cff */
[CC--:B------:R-:W-:Y:S02]  /*3b70*/  SHF.L.U64.HI R21, R22.reuse, R17.reuse, R21 ;  /* 0x0000001116157219 */ /* 0x0c0fe40000010215 */
[----:B------:R-:W-:-:S02]  /*3b80*/  SHF.L.U32 R17, R22, R17, RZ ;  /* 0x0000001116117219 */ /* 0x000fc400000006ff */
[-CC-:B------:R-:W-:Y:S02]  /*3b90*/  SHF.R.U64 R22, R19, R16.reuse, R23.reuse ;  /* 0x0000001013167219 */ /* 0x180fe40000001217 */
[----:B------:R-:W-:Y:S02]  /*3ba0*/  SHF.R.U32.HI R16, RZ, R16, R23 ;  /* 0x00000010ff107219 */ /* 0x000fe40000011617 */
[----:B------:R-:W-:Y:S02]  /*3bb0*/  LOP3.LUT R22, R17, R22, RZ, 0xfc, !PT ;  /* 0x0000001611167212 */ /* 0x000fe400078efcff */
[----:B------:R-:W-:-:S07]  /*3bc0*/  LOP3.LUT R21, R21, R16, RZ, 0xfc, !PT ;  /* 0x0000001015157212 */ /* 0x000fce00078efcff */
.L_x_42:
[----:B------:R-:W-:Y:S05]  /*3bd0*/  BSYNC.RECONVERGENT B4 ;  /* 0x0000000000047941 */ /* 0x000fea0003800200 */
.L_x_41:
[----:B------:R-:W-:Y:S01]  /*3be0*/  IMAD.WIDE.U32 R18, R22, 0x2168c235, RZ ;  /* 0x2168c23516127825 */ /* 0x000fe200078e00ff */
[----:B------:R-:W-:-:S03]  /*3bf0*/  SHF.R.U32.HI R15, RZ, 0x1e, R15 ;  /* 0x0000001eff0f7819 */ /* 0x000fc6000001160f */
[----:B------:R-:W-:Y:S01]  /*3c00*/  IMAD.MOV.U32 R16, RZ, RZ, R19 ;  /* 0x000000ffff107224 */ /* 0x000fe200078e0013 */
[----:B------:R-:W-:Y:S01]  /*3c10*/  IADD3 RZ, P1, PT, R18, R18, RZ ;  /* 0x0000001212ff7210 */ /* 0x000fe20007f3e0ff */
[----:B------:R-:W-:Y:S01]  /*3c20*/  IMAD.MOV.U32 R17, RZ, RZ, RZ ;  /* 0x000000ffff117224 */ /* 0x000fe200078e00ff */
[----:B------:R-:W-:Y:S01]  /*3c30*/  LEA.HI R15, R14, R15, RZ, 0x1 ;  /* 0x0000000f0e0f7211 */ /* 0x000fe200078f08ff */
[----:B------:R-:W-:-:S04]  /*3c40*/  IMAD.HI.U32 R19, R21, -0x36f0255e, RZ ;  /* 0xc90fdaa215137827 */ /* 0x000fc800078e00ff */
[----:B------:R-:W-:-:S04]  /*3c50*/  IMAD.WIDE.U32 R16, R22, -0x36f0255e, R16 ;  /* 0xc90fdaa216107825 */ /* 0x000fc800078e0010 */
[----:B------:R-:W-:-:S04]  /*3c60*/  IMAD.WIDE.U32 R16, P2, R21, 0x2168c235, R16 ;  /* 0x2168c23515107825 */ /* 0x000fc80007840010 */
[----:B------:R-:W-:Y:S01]  /*3c70*/  IMAD R21, R21, -0x36f0255e, RZ ;  /* 0xc90fdaa215157824 */ /* 0x000fe200078e02ff */
[----:B------:R-:W-:Y:S01]  /*3c80*/  IADD3.X RZ, P1, PT, R16, R16, RZ, P1, !PT ;  /* 0x0000001010ff7210 */ /* 0x000fe20000f3e4ff */
[----:B------:R-:W-:-:S03]  /*3c90*/  IMAD.X R18, RZ, RZ, R19, P2 ;  /* 0x000000ffff127224 */ /* 0x000fc600010e0613 */
[----:B------:R-:W-:-:S04]  /*3ca0*/  IADD3 R17, P2, PT, R21, R17, RZ ;  /* 0x0000001115117210 */ /* 0x000fc80007f5e0ff */
[C---:B------:R-:W-:Y:S01]  /*3cb0*/  ISETP.GT.U32.AND P3, PT, R17.reuse, RZ, PT ;  /* 0x000000ff1100720c */ /* 0x040fe20003f64070 */
[----:B------:R-:W-:Y:S01]  /*3cc0*/  IMAD.X R18, RZ, RZ, R18, P2 ;  /* 0x000000ffff127224 */ /* 0x000fe200010e0612 */
[----:B------:R-:W-:-:S04]  /*3cd0*/  IADD3.X R16, P2, PT, R17, R17, RZ, P1, !PT ;  /* 0x0000001111107210 */ /* 0x000fc80000f5e4ff */
[C---:B------:R-:W-:Y:S01]  /*3ce0*/  ISETP.GT.AND.EX P1, PT, R18.reuse, RZ, PT, P3 ;  /* 0x000000ff1200720c */ /* 0x040fe20003f24330 */
[----:B------:R-:W-:-:S03]  /*3cf0*/  IMAD.X R19, R18, 0x1, R18, P2 ;  /* 0x0000000112137824 */ /* 0x000fc600010e0612 */
[----:B------:R-:W-:Y:S02]  /*3d00*/  SEL R16, R16, R17, P1 ;  /* 0x0000001110107207 */ /* 0x000fe40000800000 */
[----:B------:R-:W-:Y:S02]  /*3d10*/  SEL R17, R19, R18, P1 ;  /* 0x0000001213117207 */ /* 0x000fe40000800000 */
[----:B------:R-:W-:Y:S02]  /*3d20*/  IADD3 R16, P2, PT, R16, 0x1, RZ ;  /* 0x0000000110107810 */ /* 0x000fe40007f5e0ff */
[----:B------:R-:W-:Y:S02]  /*3d30*/  SEL R19, RZ, 0xffffffff, !P1 ;  /* 0xffffffffff137807 */ /* 0x000fe40004800000 */
[----:B------:R-:W-:Y:S01]  /*3d40*/  LOP3.LUT P1, R13, R13, 0x80000000, RZ, 0xc0, !PT ;  /* 0x800000000d0d7812 */ /* 0x000fe2000782c0ff */
[----:B------:R-:W-:Y:S02]  /*3d50*/  IMAD.X R17, RZ, RZ, R17, P2 ;  /* 0x000000ffff117224 */ /* 0x000fe400010e0611 */
[----:B------:R-:W-:Y:S01]  /*3d60*/  IMAD.IADD R18, R19, 0x1, -R20 ;  /* 0x0000000113127824 */ /* 0x000fe200078e0a14 */
[----:B------:R-:W-:-:S02]  /*3d70*/  @!P0 LOP3.LUT R13, R13, 0x80000000, RZ, 0x3c, !PT ;  /* 0x800000000d0d8812 */ /* 0x000fc400078e3cff */
[----:B------:R-:W-:-:S04]  /*3d80*/  SHF.R.U64 R16, R16, 0xa, R17 ;  /* 0x0000000a10107819 */ /* 0x000fc80000001211 */
[----:B------:R-:W-:-:S03]  /*3d90*/  IADD3 R16, P2, PT, R16, 0x1, RZ ;  /* 0x0000000110107810 */ /* 0x000fc60007f5e0ff */
[----:B------:R-:W-:Y:S01]  /*3da0*/  @P1 IMAD.MOV R15, RZ, RZ, -R15 ;  /* 0x000000ffff0f1224 */ /* 0x000fe200078e0a0f */
[----:B------:R-:W-:-:S04]  /*3db0*/  LEA.HI.X R17, R17, RZ, RZ, 0x16, P2 ;  /* 0x000000ff11117211 */ /* 0x000fc800010fb4ff */
[--C-:B------:R-:W-:Y:S01]  /*3dc0*/  SHF.R.U64 R20, R16, 0x1, R17.reuse ;  /* 0x0000000110147819 */ /* 0x100fe20000001211 */
[----:B------:R-:W-:Y:S01]  /*3dd0*/  IMAD.SHL.U32 R16, R18, 0x100000, RZ ;  /* 0x0010000012107824 */ /* 0x000fe200078e00ff */
[----:B------:R-:W-:Y:S02]  /*3de0*/  SHF.R.U32.HI R17, RZ, 0x1, R17 ;  /* 0x00000001ff117819 */ /* 0x000fe40000011611 */
[----:B------:R-:W-:-:S04]  /*3df0*/  IADD3 R20, P2, P3, RZ, RZ, R20 ;  /* 0x000000ffff147210 */ /* 0x000fc80007b5e014 */
[----:B------:R-:W-:-:S04]  /*3e00*/  IADD3.X R14, PT, PT, R16, 0x3fe00000, R17, P2, P3 ;  /* 0x3fe00000100e7810 */ /* 0x000fc800017e6411 */
[----:B------:R-:W-:-:S07]  /*3e10*/  LOP3.LUT R21, R14, R13, RZ, 0xfc, !PT ;  /* 0x0000000d0e157212 */ /* 0x000fce00078efcff */
.L_x_36:
[----:B------:R-:W-:-:S04]  /*3e20*/  IMAD.MOV.U32 R13, RZ, RZ, 0x0 ;  /* 0x00000000ff0d7424 */ /* 0x000fc800078e00ff */
[----:B------:R-:W-:Y:S05]  /*3e30*/  RET.REL.NODEC R12 `(render_fractal_double) ;  /* 0xffffffc00c707950 */ /* 0x000fea0003c3ffff */
.L_x_43:
[----:B------:R-:W-:-:S00]  /*3e40*/  BRA `(.L_x_43) ;  /* 0xfffffffc00fc7947 */ /* 0x000fc0000383ffff */
[----:B------:R-:W-:-:S00]  /*3e50*/  NOP ;  /* 0x0000000000007918 */ /* 0x000fc00000000000 */
        /* <DEDUP_REMOVED lines=10> */
.L_x_84:


//--------------------- .text.render_fractal_float --------------------------
	.section	.text.render_fractal_float,"ax",@progbits
	.align	128
        .global         render_fractal_float
        .type           render_fractal_float,@function
        .size           render_fractal_float,(.L_x_86 - render_fractal_float)
        .other          render_fractal_float,@"STO_CUDA_ENTRY STV_DEFAULT"
render_fractal_float:
.text.render_fractal_float:
        /* <DEDUP_REMOVED lines=15> */
[----:B------:R-:W0:Y:S01]  /*00f0*/  LDCU.64 UR4, c[0x0][0x398] ;  /* 0x00007300ff0477ac */ /* 0x000e220008000a00 */
[----:B------:R-:W-:Y:S01]  /*0100*/  I2FP.F32.U32 R7, R0 ;  /* 0x0000000000077245 */ /* 0x000fe20000201000 */
[----:B------:R-:W-:Y:S01]  /*0110*/  BSSY.RECONVERGENT B0, `(.L_x_44) ;  /* 0x00000d3000007945 */ /* 0x000fe20003800200 */
[----:B------:R-:W-:Y:S01]  /*0120*/  I2FP.F32.U32 R9, R3 ;  /* 0x0000000300097245 */ /* 0x000fe20000201000 */
[----:B------:R-:W1:Y:S01]  /*0130*/  LDCU UR8, c[0x0][0x3a8] ;  /* 0x00007500ff0877ac */ /* 0x000e620008000800 */
[----:B------:R-:W-:Y:S02]  /*0140*/  IMAD.MOV.U32 R4, RZ, RZ, 0x0 ;  /* 0x00000000ff047424 */ /* 0x000fe400078e00ff */
[----:B------:R-:W2:Y:S01]  /*0150*/  LDC R2, c[0x0][0x394] ;  /* 0x0000e500ff027b82 */ /* 0x000ea20000000800 */
[----:B------:R-:W3:Y:S01]  /*0160*/  LDCU.64 UR6, c[0x0][0x358] ;  /* 0x00006b00ff0677ac */ /* 0x000ee20008000a00 */
[----:B------:R-:W-:-:S02]  /*0170*/  IMAD.MOV.U32 R5, RZ, RZ, 0x3ff00000 ;  /* 0x3ff00000ff057424 */ /* 0x000fc400078e00ff */
[----:B-1----:R-:W-:Y:S02]  /*0180*/  IMAD.U32 R11, RZ, RZ, UR8 ;  /* 0x00000008ff0b7e24 */ /* 0x002fe4000f8e00ff */
[----:B0-----:R-:W-:-:S03]  /*0190*/  FFMA R7, -R7, R16, UR5 ;  /* 0x0000000507077e23 */ /* 0x001fc60008000110 */
[----:B------:R-:W-:Y:S01]  /*01a0*/  ISETP.NE.AND P1, PT, R11, RZ, PT ;  /* 0x000000ff0b00720c */ /* 0x000fe20003f25270 */
[----:B--2---:R-:W-:Y:S01]  /*01b0*/  FFMA R9, R9, UR4, R2 ;  /* 0x0000000409097c23 */ /* 0x004fe20008000002 */
[----:B------:R-:W-:-:S04]  /*01c0*/  FMUL R2, R7, R7 ;  /* 0x0000000707027220 */ /* 0x000fc80000400000 */
[----:B------:R-:W-:-:S05]  /*01d0*/  FFMA R2, R9, R9, R2 ;  /* 0x0000000909027223 */ /* 0x000fca0000000002 */
[----:B------:R-:W-:-:S04]  /*01e0*/  FSETP.GEU.AND P0, PT, R2, R17, PT ;  /* 0x000000110200720b */ /* 0x000fc80003f0e000 */
[----:B------:R-:W-:-:S13]  /*01f0*/  ISETP.EQ.OR P0, PT, R11, RZ, P0 ;  /* 0x000000ff0b00720c */ /* 0x000fda0000702670 */
[----:B---3--:R-:W-:Y:S05]  /*0200*/  @P0 BRA `(.L_x_45) ;  /* 0x0000000c000c0947 */ /* 0x008fea0003800000 */
[----:B------:R-:W-:Y:S01]  /*0210*/  BSSY.RECONVERGENT B1, `(.L_x_46) ;  /* 0x00000c0000017945 */ /* 0x000fe20003800200 */
[----:B------:R-:W-:Y:S02]  /*0220*/  IMAD.MOV.U32 R12, RZ, RZ, RZ ;  /* 0x000000ffff0c7224 */ /* 0x000fe400078e00ff */
[----:B------:R-:W-:Y:S02]  /*0230*/  IMAD.MOV.U32 R13, RZ, RZ, R7 ;  /* 0x000000ffff0d7224 */ /* 0x000fe400078e0007 */
[----:B------:R-:W-:-:S07]  /*0240*/  IMAD.MOV.U32 R14, RZ, RZ, R9 ;  /* 0x000000ffff0e7224 */ /* 0x000fce00078e0009 */
.L_x_53:
[C---:B------:R-:W-:Y:S01]  /*0250*/  FMUL R2, R13.reuse, 0.63661974668502807617 ;  /* 0x3f22f9830d027820 */ /* 0x040fe20000400000 */
[----:B------:R-:W-:Y:S01]  /*0260*/  FSETP.GE.AND P0, PT, |R13|, 105615, PT ;  /* 0x47ce47800d00780b */ /* 0x000fe20003f06200 */
[----:B------:R-:W-:Y:S01]  /*0270*/  BSSY.RECONVERGENT B2, `(.L_x_47) ;  /* 0x0000041000027945 */ /* 0x000fe20003800200 */
[----:B------:R-:W-:-:S03]  /*0280*/  IMAD.MOV.U32 R15, RZ, RZ, R12 ;  /* 0x000000ffff0f7224 */ /* 0x000fc600078e000c */
[----:B------:R-:W0:Y:S02]  /*0290*/  F2I.NTZ R2, R2 ;  /* 0x0000000200027305 */ /* 0x000e240000203100 */
[----:B0-----:R-:W-:Y:S01]  /*02a0*/  I2FP.F32.S32 R18, R2 ;  /* 0x0000000200127245 */ /* 0x001fe20000201400 */
[----:B------:R-:W-:-:S04]  /*02b0*/  IMAD.MOV.U32 R19, RZ, RZ, R2 ;  /* 0x000000ffff137224 */ /* 0x000fc800078e0002 */
[----:B------:R-:W-:-:S04]  /*02c0*/  FFMA R5, R18, -1.5707962512969970703, R13 ;  /* 0xbfc90fda12057823 */ /* 0x000fc8000000000d */
[----:B------:R-:W-:-:S04]  /*02d0*/  FFMA R5, R18, -7.5497894158615963534e-08, R5 ;  /* 0xb3a2216812057823 */ /* 0x000fc80000000005 */
[----:B------:R-:W-:-:S04]  /*02e0*/  FFMA R18, R18, -5.3903029534742383927e-15, R5 ;  /* 0xa7c234c512127823 */ /* 0x000fc80000000005 */
[----:B------:R-:W-:Y:S01]  /*02f0*/  IMAD.MOV.U32 R4, RZ, RZ, R18 ;  /* 0x000000ffff047224 */ /* 0x000fe200078e0012 */
[----:B------:R-:W-:Y:S06]  /*0300*/  @!P0 BRA `(.L_x_48) ;  /* 0x0000000000dc8947 */ /* 0x000fec0003800000 */
[----:B------:R-:W-:-:S13]  /*0310*/  FSETP.NEU.AND P0, PT, |R13|, +INF , PT ;  /* 0x7f8000000d00780b */ /* 0x000fda0003f0d200 */
[----:B------:R-:W-:Y:S01]  /*0320*/  @!P0 FMUL R4, RZ, R13 ;  /* 0x0000000dff048220 */ /* 0x000fe20000400000 */
[----:B------:R-:W-:Y:S01]  /*0330*/  @!P0 IMAD.MOV.U32 R2, RZ, RZ, RZ ;  /* 0x000000ffff028224 */ /* 0x000fe200078e00ff */
[----:B------:R-:W-:Y:S06]  /*0340*/  @!P0 BRA `(.L_x_48) ;  /* 0x0000000000cc8947 */ /* 0x000fec0003800000 */
[----:B------:R-:W-:Y:S01]  /*0350*/  IMAD.SHL.U32 R4, R13, 0x100, RZ ;  /* 0x000001000d047824 */ /* 0x000fe200078e00ff */
[----:B------:R-:W0:Y:S01]  /*0360*/  LDCU.64 UR8, c[0x4][URZ] ;  /* 0x01000000ff0877ac */ /* 0x000e220008000a00 */
[----:B------:R-:W-:Y:S02]  /*0370*/  IMAD.MOV.U32 R8, RZ, RZ, RZ ;  /* 0x000000ffff087224 */ /* 0x000fe400078e00ff */
[----:B------:R-:W-:Y:S01]  /*0380*/  IMAD.MOV.U32 R2, RZ, RZ, R1 ;  /* 0x000000ffff027224 */ /* 0x000fe200078e0001 */
[----:B------:R-:W-:Y:S01]  /*0390*/  LOP3.LUT R21, R4, 0x80000000, RZ, 0xfc, !PT ;  /* 0x8000000004157812 */ /* 0x000fe200078efcff */
[----:B------:R-:W-:Y:S01]  /*03a0*/  UMOV UR5, URZ ;  /* 0x000000ff00057c82 */ /* 0x000fe20008000000 */
[----:B------:R-:W-:-:S05]  /*03b0*/  UMOV UR4, URZ ;  /* 0x000000ff00047c82 */ /* 0x000fca0008000000 */
.L_x_49:
[----:B0-----:R-:W-:Y:S02]  /*03c0*/  IMAD.U32 R10, RZ, RZ, UR8 ;  /* 0x00000008ff0a7e24 */ /* 0x001fe4000f8e00ff */
[----:B------:R-:W-:-:S05]  /*03d0*/  IMAD.U32 R11, RZ, RZ, UR9 ;  /* 0x00000009ff0b7e24 */ /* 0x000fca000f8e00ff */
[----:B------:R-:W2:Y:S01]  /*03e0*/  LDG.E.CONSTANT R4, desc[UR6][R10.64] ;  /* 0x000000060a047981 */ /* 0x000ea2000c1e9900 */
[----:B------:R-:W-:Y:S02]  /*03f0*/  UIADD3 UR8, UP0, UPT, UR8, 0x4, URZ ;  /* 0x0000000408087890 */ /* 0x000fe4000ff1e0ff */
[----:B------:R-:W-:Y:S02]  /*0400*/  UIADD3 UR4, UPT, UPT, UR4, 0x1, URZ ;  /* 0x0000000104047890 */ /* 0x000fe4000fffe0ff */
[----:B------:R-:W-:Y:S02]  /*0410*/  UIADD3.X UR9, UPT, UPT, URZ, UR9, URZ, UP0, !UPT ;  /* 0x00000009ff097290 */ /* 0x000fe400087fe4ff */
[----:B------:R-:W-:Y:S01]  /*0420*/  UISETP.NE.AND UP0, UPT, UR4, 0x6, UPT ;  /* 0x000000060400788c */ /* 0x000fe2000bf05270 */
[----:B--2---:R-:W-:-:S03]  /*0430*/  IMAD.WIDE.U32 R4, R4, R21, RZ ;  /* 0x0000001504047225 */ /* 0x004fc600078e00ff */
[----:B------:R-:W-:-:S04]  /*0440*/  IADD3 R17, P0, PT, R4, R8, RZ ;  /* 0x0000000804117210 */ /* 0x000fc80007f1e0ff */
[----:B------:R-:W-:Y:S01]  /*0450*/  IADD3.X R8, PT, PT, R5, UR5, RZ, P0, !PT ;  /* 0x0000000505087c10 */ /* 0x000fe200087fe4ff */
[----:B------:R0:W-:Y:S02]  /*0460*/  STL [R2], R17 ;  /* 0x0000001102007387 */ /* 0x0001e40000100800 */
[----:B0-----:R-:W-:Y:S01]  /*0470*/  VIADD R2, R2, 0x4 ;  /* 0x0000000402027836 */ /* 0x001fe20000000000 */
[----:B------:R-:W-:Y:S06]  /*0480*/  BRA.U UP0, `(.L_x_49) ;  /* 0xfffffffd00cc7547 */ /* 0x000fec000b83ffff */
[----:B------:R-:W-:Y:S01]  /*0490*/  SHF.R.U32.HI R6, RZ, 0x17, R13 ;  /* 0x00000017ff067819 */ /* 0x000fe2000001160d */
[----:B------:R0:W-:Y:S03]  /*04a0*/  STL [R1+0x18], R8 ;  /* 0x0000180801007387 */ /* 0x0001e60000100800 */
[C---:B------:R-:W-:Y:S02]  /*04b0*/  LOP3.LUT R2, R6.reuse, 0xe0, RZ, 0xc0, !PT ;  /* 0x000000e006027812 */ /* 0x040fe400078ec0ff */
[----:B------:R-:W-:-:S03]  /*04c0*/  LOP3.LUT P0, RZ, R6, 0x1f, RZ, 0xc0, !PT ;  /* 0x0000001f06ff7812 */ /* 0x000fc6000780c0ff */
[----:B------:R-:W-:-:S05]  /*04d0*/  VIADD R2, R2, 0xffffff80 ;  /* 0xffffff8002027836 */ /* 0x000fca0000000000 */
[----:B------:R-:W-:-:S05]  /*04e0*/  SHF.R.U32.HI R2, RZ, 0x5, R2 ;  /* 0x00000005ff027819 */ /* 0x000fca0000011602 */
[----:B------:R-:W-:-:S05]  /*04f0*/  IMAD R16, R2, -0x4, R1 ;  /* 0xfffffffc02107824 */ /* 0x000fca00078e0201 */
[----:B------:R-:W2:Y:S04]  /*0500*/  LDL R2, [R16+0x18] ;  /* 0x0000180010027983 */ /* 0x000ea80000100800 */
[----:B------:R-:W2:Y:S04]  /*0510*/  LDL R5, [R16+0x14] ;  /* 0x0000140010057983 */ /* 0x000ea80000100800 */
[----:B------:R-:W3:Y:S01]  /*0520*/  @P0 LDL R4, [R16+0x10] ;  /* 0x0000100010040983 */ /* 0x000ee20000100800 */
[----:B------:R-:W-:Y:S01]  /*0530*/  LOP3.LUT R6, R6, 0x1f, RZ, 0xc0, !PT ;  /* 0x0000001f06067812 */ /* 0x000fe200078ec0ff */
[----:B------:R-:W-:Y:S01]  /*0540*/  UMOV UR4, 0x54442d19 ;  /* 0x54442d1900047882 */ /* 0x000fe20000000000 */
[----:B------:R-:W-:-:S02]  /*0550*/  UMOV UR5, 0x3bf921fb ;  /* 0x3bf921fb00057882 */ /* 0x000fc40000000000 */
[-C--:B--2---:R-:W-:Y:S02]  /*0560*/  @P0 SHF.L.W.U32.HI R2, R5, R6.reuse, R2 ;  /* 0x0000000605020219 */ /* 0x084fe40000010e02 */
[----:B---3--:R-:W-:Y:S02]  /*0570*/  @P0 SHF.L.W.U32.HI R5, R4, R6, R5 ;  /* 0x0000000604050219 */ /* 0x008fe40000010e05 */
[----:B------:R-:W-:Y:S02]  /*0580*/  ISETP.GE.AND P0, PT, R13, RZ, PT ;  /* 0x000000ff0d00720c */ /* 0x000fe40003f06270 */
[C---:B------:R-:W-:Y:S01]  /*0590*/  SHF.L.W.U32.HI R4, R5.reuse, 0x2, R2 ;  /* 0x0000000205047819 */ /* 0x040fe20000010e02 */
[----:B------:R-:W-:-:S03]  /*05a0*/  IMAD.SHL.U32 R5, R5, 0x4, RZ ;  /* 0x0000000405057824 */ /* 0x000fc600078e00ff */
[----:B------:R-:W-:-:S04]  /*05b0*/  SHF.R.S32.HI R6, RZ, 0x1f, R4 ;  /* 0x0000001fff067819 */ /* 0x000fc80000011404 */
[C---:B------:R-:W-:Y:S02]  /*05c0*/  LOP3.LUT R10, R6.reuse, R5, RZ, 0x3c, !PT ;  /* 0x00000005060a7212 */ /* 0x040fe400078e3cff */
[----:B------:R-:W-:Y:S02]  /*05d0*/  LOP3.LUT R11, R6, R4, RZ, 0x3c, !PT ;  /* 0x00000004060b7212 */ /* 0x000fe400078e3cff */
[----:B------:R-:W-:Y:S02]  /*05e0*/  SHF.R.U32.HI R5, RZ, 0x1e, R2 ;  /* 0x0000001eff057819 */ /* 0x000fe40000011602 */
[C---:B------:R-:W-:Y:S02]  /*05f0*/  LOP3.LUT R6, R4.reuse, R13, RZ, 0x3c, !PT ;  /* 0x0000000d04067212 */ /* 0x040fe400078e3cff */
[----:B------:R-:W1:Y:S01]  /*0600*/  I2F.F64.S64 R10, R10 ;  /* 0x0000000a000a7312 */ /* 0x000e620000301c00 */
[----:B------:R-:W-:Y:S02]  /*0610*/  LEA.HI R2, R4, R5, RZ, 0x1 ;  /* 0x0000000504027211 */ /* 0x000fe400078f08ff */
[----:B------:R-:W-:-:S03]  /*0620*/  ISETP.GE.AND P1, PT, R6, RZ, PT ;  /* 0x000000ff0600720c */ /* 0x000fc60003f26270 */
[----:B------:R-:W-:-:S04]  /*0630*/  IMAD.MOV R4, RZ, RZ, -R2 ;  /* 0x000000ffff047224 */ /* 0x000fc800078e0a02 */
[----:B------:R-:W-:Y:S01]  /*0640*/  @!P0 IMAD.MOV.U32 R2, RZ, RZ, R4 ;  /* 0x000000ffff028224 */ /* 0x000fe200078e0004 */
[----:B-1----:R-:W-:-:S10]  /*0650*/  DMUL R16, R10, UR4 ;  /* 0x000000040a107c28 */ /* 0x002fd40008000000 */
[----:B------:R-:W1:Y:S02]  /*0660*/  F2F.F32.F64 R16, R16 ;  /* 0x0000001000107310 */ /* 0x000e640000301000 */
[----:B01----:R-:W-:-:S07]  /*0670*/  FSEL R4, -R16, R16, !P1 ;  /* 0x0000001010047208 */ /* 0x003fce0004800100 */
.L_x_48:
[----:B------:R-:W-:Y:S05]  /*0680*/  BSYNC.RECONVERGENT B2 ;  /* 0x0000000000027941 */ /* 0x000fea0003800200 */
.L_x_47:
[----:B------:R-:W-:Y:S01]  /*0690*/  LOP3.LUT R8, R2, 0x1, RZ, 0xc0, !PT ;  /* 0x0000000102087812 */ /* 0x000fe200078ec0ff */
[----:B------:R-:W-:Y:S02]  /*06a0*/  IMAD.MOV.U32 R17, RZ, RZ, 0x37cbac00 ;  /* 0x37cbac00ff117424 */ /* 0x000fe400078e00ff */
[----:B------:R-:W-:Y:S01]  /*06b0*/  FMUL R5, R4, R4 ;  /* 0x0000000404057220 */ /* 0x000fe20000400000 */
[----:B------:R-:W-:Y:S01]  /*06c0*/  VIADD R2, R2, 0x1 ;  /* 0x0000000102027836 */ /* 0x000fe20000000000 */
[----:B------:R-:W-:Y:S01]  /*06d0*/  ISETP.NE.U32.AND P0, PT, R8, 0x1, PT ;  /* 0x000000010800780c */ /* 0x000fe20003f05070 */
[----:B------:R-:W-:Y:S02]  /*06e0*/  IMAD.MOV.U32 R8, RZ, RZ, 0x3c0885e4 ;  /* 0x3c0885e4ff087424 */ /* 0x000fe400078e00ff */
[----:B------:R-:W-:Y:S01]  /*06f0*/  FFMA R6, R5, R17, -0.0013887860113754868507 ;  /* 0xbab607ed05067423 */ /* 0x000fe20000000011 */
[----:B------:R-:W-:Y:S01]  /*0700*/  IMAD.MOV.U32 R21, RZ, RZ, 0x3e2aaaa8 ;  /* 0x3e2aaaa8ff157424 */ /* 0x000fe200078e00ff */
[----:B------:R-:W-:Y:S01]  /*0710*/  LOP3.LUT P1, RZ, R2, 0x2, RZ, 0xc0, !PT ;  /* 0x0000000202ff7812 */ /* 0x000fe2000782c0ff */
[----:B------:R-:W-:Y:S01]  /*0720*/  BSSY.RECONVERGENT B2, `(.L_x_50) ;  /* 0x000003f000027945 */ /* 0x000fe20003800200 */
[----:B------:R-:W-:-:S02]  /*0730*/  FSEL R8, R8, 0.041666727513074874878, !P0 ;  /* 0x3d2aaabb08087808 */ /* 0x000fc40004000000 */
[----:B------:R-:W-:Y:S02]  /*0740*/  FSEL R6, R6, -0.00019574658654164522886, P0 ;  /* 0xb94d415306067808 */ /* 0x000fe40000000000 */
[----:B------:R-:W-:Y:S02]  /*0750*/  FSEL R2, R4, 1, !P0 ;  /* 0x3f80000004027808 */ /* 0x000fe40004000000 */
[----:B------:R-:W-:Y:S01]  /*0760*/  FSEL R21, -R21, -0.4999999701976776123, !P0 ;  /* 0xbeffffff15157808 */ /* 0x000fe20004000100 */
[----:B------:R-:W-:Y:S01]  /*0770*/  FFMA R6, R5, R6, R8 ;  /* 0x0000000605067223 */ /* 0x000fe20000000008 */
[----:B------:R-:W-:Y:S01]  /*0780*/  FSETP.GE.AND P0, PT, |R13|, 105615, PT ;  /* 0x47ce47800d00780b */ /* 0x000fe20003f06200 */
[C---:B------:R-:W-:Y:S02]  /*0790*/  FFMA R11, R5.reuse, R2, RZ ;  /* 0x00000002050b7223 */ /* 0x040fe400000000ff */
[----:B------:R-:W-:-:S04]  /*07a0*/  FFMA R6, R5, R6, R21 ;  /* 0x0000000605067223 */ /* 0x000fc80000000015 */
[----:B------:R-:W-:-:S04]  /*07b0*/  FFMA R16, R11, R6, R2 ;  /* 0x000000060b107223 */ /* 0x000fc80000000002 */
[----:B------:R-:W-:Y:S02]  /*07c0*/  @P1 FADD R16, RZ, -R16 ;  /* 0x80000010ff101221 */ /* 0x000fe40000000000 */
[----:B------:R-:W-:Y:S05]  /*07d0*/  @!P0 BRA `(.L_x_51) ;  /* 0x0000000000cc8947 */ /* 0x000fea0003800000 */
[----:B------:R-:W-:-:S13]  /*07e0*/  FSETP.NEU.AND P0, PT, |R13|, +INF , PT ;  /* 0x7f8000000d00780b */ /* 0x000fda0003f0d200 */
[----:B------:R-:W-:Y:S01]  /*07f0*/  @!P0 FMUL R18, RZ, R13 ;  /* 0x0000000dff128220 */ /* 0x000fe20000400000 */
[----:B------:R-:W-:Y:S01]  /*0800*/  @!P0 IMAD.MOV.U32 R19, RZ, RZ, RZ ;  /* 0x000000ffff138224 */ /* 0x000fe200078e00ff */
[----:B------:R-:W-:Y:S06]  /*0810*/  @!P0 BRA `(.L_x_51) ;  /* 0x0000000000bc8947 */ /* 0x000fec0003800000 */
[----:B------:R-:W0:Y:S01]  /*0820*/  LDC.64 R4, c[0x4][RZ] ;  /* 0x01000000ff047b82 */ /* 0x000e220000000a00 */
[----:B------:R-:W-:Y:S01]  /*0830*/  IMAD.SHL.U32 R6, R13, 0x100, RZ ;  /* 0x000001000d067824 */ /* 0x000fe200078e00ff */
[----:B------:R-:W-:Y:S01]  /*0840*/  UMOV UR4, URZ ;  /* 0x000000ff00047c82 */ /* 0x000fe20008000000 */
[----:B------:R-:W-:Y:S02]  /*0850*/  IMAD.MOV.U32 R8, RZ, RZ, RZ ;  /* 0x000000ffff087224 */ /* 0x000fe400078e00ff */
[----:B------:R-:W-:Y:S01]  /*0860*/  IMAD.MOV.U32 R2, RZ, RZ, RZ ;  /* 0x000000ffff027224 */ /* 0x000fe200078e00ff */
[----:B------:R-:W-:-:S07]  /*0870*/  LOP3.LUT R23, R6, 0x80000000, RZ, 0xfc, !PT ;  /* 0x8000000006177812 */ /* 0x000fce00078efcff */
.L_x_52:
[----:B0-----:R-:W-:-:S05]  /*0880*/  IMAD.WIDE.U32 R18, R2, 0x4, R4 ;  /* 0x0000000402127825 */ /* 0x001fca00078e0004 */
[----:B------:R-:W2:Y:S01]  /*0890*/  LDG.E.CONSTANT R10, desc[UR6][R18.64] ;  /* 0x00000006120a7981 */ /* 0x000ea2000c1e9900 */
[C---:B-1----:R-:W-:Y:S02]  /*08a0*/  IMAD R6, R2.reuse, 0x4, R1 ;  /* 0x0000000402067824 */ /* 0x042fe400078e0201 */
[----:B------:R-:W-:-:S05]  /*08b0*/  VIADD R2, R2, 0x1 ;  /* 0x0000000102027836 */ /* 0x000fca0000000000 */
[----:B------:R-:W-:Y:S01]  /*08c0*/  ISETP.NE.AND P0, PT, R2, 0x6, PT ;  /* 0x000000060200780c */ /* 0x000fe20003f05270 */
[----:B--2---:R-:W-:-:S03]  /*08d0*/  IMAD.WIDE.U32 R10, R10, R23, RZ ;  /* 0x000000170a0a7225 */ /* 0x004fc600078e00ff */
[----:B------:R-:W-:-:S04]  /*08e0*/  IADD3 R21, P1, PT, R10, R8, RZ ;  /* 0x000000080a157210 */ /* 0x000fc80007f3e0ff */
[----:B------:R-:W-:Y:S01]  /*08f0*/  IADD3.X R8, PT, PT, R11, UR4, RZ, P1, !PT ;  /* 0x000000040b087c10 */ /* 0x000fe20008ffe4ff */
[----:B------:R1:W-:Y:S04]  /*0900*/  STL [R6], R21 ;  /* 0x0000001506007387 */ /* 0x0003e80000100800 */
[----:B------:R-:W-:Y:S05]  /*0910*/  @P0 BRA `(.L_x_52) ;  /* 0xfffffffc00d80947 */ /* 0x000fea000383ffff */
[----:B-1----:R-:W-:Y:S01]  /*0920*/  SHF.R.U32.HI R6, RZ, 0x17, R13 ;  /* 0x00000017ff067819 */ /* 0x002fe2000001160d */
        /* <DEDUP_REMOVED lines=11> */
[----:B------:R-:W-:Y:S01]  /*09e0*/  UMOV UR5, 0x3bf921fb ;  /* 0x3bf921fb00057882 */ /* 0x000fe20000000000 */
[----:B------:R-:W-:-:S02]  /*09f0*/  ISETP.GE.AND P1, PT, R13, RZ, PT ;  /* 0x000000ff0d00720c */ /* 0x000fc40003f26270 */
[-C--:B--2---:R-:W-:Y:S02]  /*0a00*/  @P0 SHF.L.W.U32.HI R2, R5, R6.reuse, R2 ;  /* 0x0000000605020219 */ /* 0x084fe40000010e02 */
[----:B---3--:R-:W-:Y:S02]  /*0a10*/  @P0 SHF.L.W.U32.HI R5, R4, R6, R5 ;  /* 0x0000000604050219 */ /* 0x008fe40000010e05 */
[--C-:B------:R-:W-:Y:S02]  /*0a20*/  SHF.R.U32.HI R19, RZ, 0x1e, R2.reuse ;  /* 0x0000001eff137819 */ /* 0x100fe40000011602 */
[C---:B------:R-:W-:Y:S01]  /*0a30*/  SHF.L.W.U32.HI R4, R5.reuse, 0x2, R2 ;  /* 0x0000000205047819 */ /* 0x040fe20000010e02 */
[----:B------:R-:W-:-:S03]  /*0a40*/  IMAD.SHL.U32 R5, R5, 0x4, RZ ;  /* 0x0000000405057824 */ /* 0x000fc600078e00ff */
[----:B------:R-:W-:Y:S02]  /*0a50*/  SHF.R.S32.HI R6, RZ, 0x1f, R4 ;  /* 0x0000001fff067819 */ /* 0x000fe40000011404 */
[----:B------:R-:W-:Y:S02]  /*0a60*/  LOP3.LUT R2, R4, R13, RZ, 0x3c, !PT ;  /* 0x0000000d04027212 */ /* 0x000fe400078e3cff */
[C---:B------:R-:W-:Y:S02]  /*0a70*/  LOP3.LUT R10, R6.reuse, R5, RZ, 0x3c, !PT ;  /* 0x00000005060a7212 */ /* 0x040fe400078e3cff */
[----:B------:R-:W-:Y:S02]  /*0a80*/  LOP3.LUT R11, R6, R4, RZ, 0x3c, !PT ;  /* 0x00000004060b7212 */ /* 0x000fe400078e3cff */
[----:B------:R-:W-:Y:S02]  /*0a90*/  LEA.HI R19, R4, R19, RZ, 0x1 ;  /* 0x0000001304137211 */ /* 0x000fe400078f08ff */
[----:B------:R-:W-:-:S02]  /*0aa0*/  ISETP.GE.AND P0, PT, R2, RZ, PT ;  /* 0x000000ff0200720c */ /* 0x000fc40003f06270 */
[----:B------:R-:W1:Y:S01]  /*0ab0*/  I2F.F64.S64 R10, R10 ;  /* 0x0000000a000a7312 */ /* 0x000e620000301c00 */
[----:B------:R-:W-:-:S04]  /*0ac0*/  IMAD.MOV R2, RZ, RZ, -R19 ;  /* 0x000000ffff027224 */ /* 0x000fc800078e0a13 */
[----:B------:R-:W-:Y:S01]  /*0ad0*/  @!P1 IMAD.MOV.U32 R19, RZ, RZ, R2 ;  /* 0x000000ffff139224 */ /* 0x000fe200078e0002 */
[----:B-1----:R-:W-:-:S10]  /*0ae0*/  DMUL R20, R10, UR4 ;  /* 0x000000040a147c28 */ /* 0x002fd40008000000 */
[----:B------:R-:W1:Y:S02]  /*0af0*/  F2F.F32.F64 R20, R20 ;  /* 0x0000001400147310 */ /* 0x000e640000301000 */
[----:B01----:R-:W-:-:S07]  /*0b00*/  FSEL R18, -R20, R20, !P0 ;  /* 0x0000001414127208 */ /* 0x003fce0004000100 */
.L_x_51:
[----:B------:R-:W-:Y:S05]  /*0b10*/  BSYNC.RECONVERGENT B2 ;  /* 0x0000000000027941 */ /* 0x000fea0003800200 */
.L_x_50:
[----:B------:R-:W-:Y:S02]  /*0b20*/  IMAD.MOV.U32 R5, RZ, RZ, 0x3bbb989d ;  /* 0x3bbb989dff057424 */ /* 0x000fe400078e00ff */
[----:B------:R-:W-:Y:S01]  /*0b30*/  FMUL R4, R18, R18 ;  /* 0x0000001212047220 */ /* 0x000fe20000400000 */
[----:B------:R-:W-:Y:S01]  /*0b40*/  IMAD.MOV.U32 R11, RZ, RZ, 0x437c0000 ;  /* 0x437c0000ff0b7424 */ /* 0x000fe200078e00ff */
[C---:B------:R-:W-:Y:S01]  /*0b50*/  LOP3.LUT R6, R19.reuse, 0x1, RZ, 0xc0, !PT ;  /* 0x0000000113067812 */ /* 0x040fe200078ec0ff */
[----:B------:R-:W-:Y:S01]  /*0b60*/  FFMA.SAT R2, R14, -R5, 0.5 ;  /* 0x3f0000000e027423 */ /* 0x000fe20000002805 */
[----:B------:R-:W-:Y:S01]  /*0b70*/  FFMA R17, R4, R17, -0.0013887860113754868507 ;  /* 0xbab607ed04117423 */ /* 0x000fe20000000011 */
[----:B------:R-:W-:Y:S01]  /*0b80*/  IMAD.MOV.U32 R21, RZ, RZ, 0x3d2aaabb ;  /* 0x3d2aaabbff157424 */ /* 0x000fe200078e00ff */
[----:B------:R-:W-:Y:S01]  /*0b90*/  ISETP.NE.U32.AND P0, PT, R6, 0x1, PT ;  /* 0x000000010600780c */ /* 0x000fe20003f05070 */
[----:B------:R-:W-:Y:S01]  /*0ba0*/  FFMA.RM R5, R2, R11, 12582913 ;  /* 0x4b40000102057423 */ /* 0x000fe2000000400b */
[----:B------:R-:W-:Y:S01]  /*0bb0*/  IMAD.MOV.U32 R2, RZ, RZ, 0x3effffff ;  /* 0x3effffffff027424 */ /* 0x000fe200078e00ff */
[----:B------:R-:W-:Y:S01]  /*0bc0*/  LOP3.LUT P1, RZ, R19, 0x2, RZ, 0xc0, !PT ;  /* 0x0000000213ff7812 */ /* 0x000fe2000782c0ff */
[----:B------:R-:W0:Y:S01]  /*0bd0*/  LDCU UR4, c[0x0][0x3a8] ;  /* 0x00007500ff0477ac */ /* 0x000e220008000800 */
[----:B------:R-:W-:Y:S01]  /*0be0*/  FADD R11, R5, -12583039 ;  /* 0xcb40007f050b7421 */ /* 0x000fe20000000000 */
[----:B------:R-:W-:Y:S01]  /*0bf0*/  FSEL R17, R17, -0.00019574658654164522886, !P0 ;  /* 0xb94d415311117808 */ /* 0x000fe20004000000 */
[----:B------:R-:W-:Y:S01]  /*0c00*/  VIADD R12, R12, 0x1 ;  /* 0x000000010c0c7836 */ /* 0x000fe20000000000 */
[----:B------:R-:W-:Y:S01]  /*0c10*/  FSEL R21, R21, 0.0083327032625675201416, !P0 ;  /* 0x3c0885e415157808 */ /* 0x000fe20004000000 */
[----:B------:R-:W-:Y:S01]  /*0c20*/  FFMA R11, R14, -1.4426950216293334961, -R11 ;  /* 0xbfb8aa3b0e0b7823 */ /* 0x000fe2000000080b */
[----:B------:R-:W-:Y:S01]  /*0c30*/  FSEL R19, -R2, -0.16666662693023681641, !P0 ;  /* 0xbe2aaaa802137808 */ /* 0x000fe20004000100 */
[----:B------:R-:W1:Y:S01]  /*0c40*/  LDCU UR5, c[0x0][0x3a4] ;  /* 0x00007480ff0577ac */ /* 0x000e620008000800 */
[----:B------:R-:W-:Y:S01]  /*0c50*/  FSEL R2, R18, 1, P0 ;  /* 0x3f80000012027808 */ /* 0x000fe20000000000 */
[----:B------:R-:W-:Y:S01]  /*0c60*/  FFMA R11, R14, -1.925963033500011079e-08, R11 ;  /* 0xb2a570600e0b7823 */ /* 0x000fe2000000000b */
[----:B------:R-:W-:-:S04]  /*0c70*/  FFMA R17, R4, R17, R21 ;  /* 0x0000001104117223 */ /* 0x000fc80000000015 */
[C---:B------:R-:W-:Y:S01]  /*0c80*/  FFMA R19, R4.reuse, R17, R19 ;  /* 0x0000001104137223 */ /* 0x040fe20000000013 */
[----:B------:R-:W2:Y:S01]  /*0c90*/  MUFU.EX2 R11, R11 ;  /* 0x0000000b000b7308 */ /* 0x000ea20000000800 */
[----:B------:R-:W-:-:S04]  /*0ca0*/  FFMA R17, R4, R2, RZ ;  /* 0x0000000204117223 */ /* 0x000fc800000000ff */
[----:B------:R-:W-:Y:S01]  /*0cb0*/  FFMA R4, R17, R19, R2 ;  /* 0x0000001311047223 */ /* 0x000fe20000000002 */
[----:B------:R-:W-:Y:S02]  /*0cc0*/  IMAD.SHL.U32 R2, R5, 0x800000, RZ ;  /* 0x0080000005027824 */ /* 0x000fe400078e00ff */
[----:B------:R-:W-:Y:S01]  /*0cd0*/  FMUL R5, R13, R13 ;  /* 0x0000000d0d057220 */ /* 0x000fe20000400000 */
[C---:B------:R-:W-:Y:S01]  /*0ce0*/  FADD R17, R14.reuse, R14 ;  /* 0x0000000e0e117221 */ /* 0x040fe20000000000 */
[----:B------:R-:W-:Y:S02]  /*0cf0*/  @P1 FADD R4, RZ, -R4 ;  /* 0x80000004ff041221 */ /* 0x000fe40000000000 */
[----:B------:R-:W-:Y:S02]  /*0d00*/  FFMA R5, R14, R14, -R5 ;  /* 0x0000000e0e057223 */ /* 0x000fe40000000805 */
[-C--:B------:R-:W-:Y:S01]  /*0d10*/  FMUL R6, R9, R4.reuse ;  /* 0x0000000409067220 */ /* 0x080fe20000400000 */
[----:B------:R-:W-:Y:S01]  /*0d20*/  FMUL R4, R7, R4 ;  /* 0x0000000407047220 */ /* 0x000fe20000400000 */
[----:B--2---:R-:W-:-:S02]  /*0d30*/  FMUL R2, R11, R2 ;  /* 0x000000020b027220 */ /* 0x004fc40000400000 */
[-C--:B------:R-:W-:Y:S01]  /*0d40*/  FFMA R11, R7, R16.reuse, -R6 ;  /* 0x00000010070b7223 */ /* 0x080fe20000000806 */
[----:B------:R-:W-:-:S03]  /*0d50*/  FFMA R4, R9, R16, R4 ;  /* 0x0000001009047223 */ /* 0x000fc60000000004 */
[C---:B------:R-:W-:Y:S01]  /*0d60*/  FMUL R6, R2.reuse, R11 ;  /* 0x0000000b02067220 */ /* 0x040fe20000400000 */
[----:B------:R-:W-:Y:S01]  /*0d70*/  FFMA R14, R2, R4, R5 ;  /* 0x00000004020e7223 */ /* 0x000fe20000000005 */
[----:B0-----:R-:W-:Y:S02]  /*0d80*/  IMAD.U32 R11, RZ, RZ, UR4 ;  /* 0x00000004ff0b7e24 */ /* 0x001fe4000f8e00ff */
[----:B------:R-:W-:Y:S01]  /*0d90*/  FFMA R13, R17, R13, R6 ;  /* 0x0000000d110d7223 */ /* 0x000fe20000000006 */
[----:B------:R-:W-:Y:S01]  /*0da0*/  FMUL R2, R14, R14 ;  /* 0x0000000e0e027220 */ /* 0x000fe20000400000 */
[----:B-1----:R-:W-:Y:S01]  /*0db0*/  IMAD.U32 R17, RZ, RZ, UR5 ;  /* 0x00000005ff117e24 */ /* 0x002fe2000f8e00ff */
[----:B------:R-:W-:Y:S02]  /*0dc0*/  ISETP.GE.U32.AND P0, PT, R12, R11, PT ;  /* 0x0000000b0c00720c */ /* 0x000fe40003f06070 */
[----:B------:R-:W-:Y:S02]  /*0dd0*/  FFMA R2, R13, R13, R2 ;  /* 0x0000000d0d027223 */ /* 0x000fe40000000002 */
[----:B------:R-:W-:-:S03]  /*0de0*/  PLOP3.LUT P1, PT, P0, PT, PT, 0x8, 0x80 ;  /* 0x000000000080781c */ /* 0x000fc6000072e170 */
[----:B------:R-:W-:-:S13]  /*0df0*/  FSETP.GEU.AND P2, PT, R2, R17, PT ;  /* 0x000000110200720b */ /* 0x000fda0003f4e000 */
[----:B------:R-:W-:Y:S05]  /*0e00*/  @!P0 BRA !P2, `(.L_x_53) ;  /* 0xfffffff400108947 */ /* 0x000fea000503ffff */
[----:B------:R-:W-:Y:S05]  /*0e10*/  BSYNC.RECONVERGENT B1 ;  /* 0x0000000000017941 */ /* 0x000fea0003800200 */
.L_x_46:
[----:B------:R-:W-:-:S04]  /*0e20*/  VIADD R15, R15, 0x2 ;  /* 0x000000020f0f7836 */ /* 0x000fc80000000000 */
[----:B------:R0:W1:Y:S03]  /*0e30*/  I2F.F64.U32 R4, R15 ;  /* 0x0000000f00047312 */ /* 0x0000660000201800 */
.L_x_45:
[----:B------:R-:W-:Y:S05]  /*0e40*/  BSYNC.RECONVERGENT B0 ;  /* 0x0000000000007941 */ /* 0x000fea0003800200 */
.L_x_44:
[----:B------:R-:W-:Y:S01]  /*0e50*/  BSSY.RECONVERGENT B0, `(.L_x_54) ;  /* 0x00001a9000007945 */ /* 0x000fe20003800200 */
[----:B------:R-:W-:Y:S02]  /*0e60*/  IMAD.MOV.U32 R8, RZ, RZ, 0x43000000 ;  /* 0x43000000ff087424 */ /* 0x000fe400078e00ff */
[----:B------:R-:W-:Y:S02]  /*0e70*/  IMAD.MOV.U32 R9, RZ, RZ, 0x41800000 ;  /* 0x41800000ff097424 */ /* 0x000fe400078e00ff */
[----:B------:R-:W-:Y:S01]  /*0e80*/  IMAD.MOV.U32 R10, RZ, RZ, 0x43000000 ;  /* 0x43000000ff0a7424 */ /* 0x000fe200078e00ff */
[----:B------:R-:W-:Y:S06]  /*0e90*/  @!P1 BRA `(.L_x_55) ;  /* 0x0000001800909947 */ /* 0x000fec0003800000 */
[C---:B------:R-:W-:Y:S01]  /*0ea0*/  FMUL R6, R17.reuse, 8388608 ;  /* 0x4b00000011067820 */ /* 0x040fe20000400000 */
[----:B------:R-:W-:Y:S01]  /*0eb0*/  FSETP.GEU.AND P1, PT, R17, 1.175494350822287508e-38, PT ;  /* 0x008000001100780b */ /* 0x000fe20003f2e000 */
[----:B------:R-:W-:Y:S01]  /*0ec0*/  BSSY.RECONVERGENT B1, `(.L_x_56) ;  /* 0x0000086000017945 */ /* 0x000fe20003800200 */
[----:B------:R-:W-:Y:S02]  /*0ed0*/  FSETP.GEU.AND P0, PT, R2, 1.175494350822287508e-38, PT ;  /* 0x008000000200780b */ /* 0x000fe40003f0e000 */
[----:B------:R-:W-:-:S05]  /*0ee0*/  FSEL R17, R6, R17, !P1 ;  /* 0x0000001106117208 */ /* 0x000fca0004800000 */
[----:B------:R-:W-:-:S05]  /*0ef0*/  VIADD R6, R17, 0xc0d55555 ;  /* 0xc0d5555511067836 */ /* 0x000fca0000000000 */
[----:B------:R-:W-:Y:S01]  /*0f00*/  LOP3.LUT R10, R6, 0xff800000, RZ, 0xc0, !PT ;  /* 0xff800000060a7812 */ /* 0x000fe200078ec0ff */
[----:B------:R-:W-:Y:S02]  /*0f10*/  IMAD.MOV.U32 R6, RZ, RZ, 0x3e055027 ;  /* 0x3e055027ff067424 */ /* 0x000fe400078e00ff */
[----:B------:R-:W-:Y:S01]  /*0f20*/  @!P0 FMUL R2, R2, 8388608 ;  /* 0x4b00000002028820 */ /* 0x000fe20000400000 */
[----:B------:R-:W-:Y:S01]  /*0f30*/  I2FP.F32.S32 R9, R10 ;  /* 0x0000000a00097245 */ /* 0x000fe20000201400 */
[----:B------:R-:W-:Y:S02]  /*0f40*/  IMAD.IADD R7, R17, 0x1, -R10 ;  /* 0x0000000111077824 */ /* 0x000fe400078e0a0a */
[----:B------:R-:W-:Y:S02]  /*0f50*/  IMAD.MOV.U32 R10, RZ, RZ, 0x7f800000 ;  /* 0x7f800000ff0a7424 */ /* 0x000fe400078e00ff */
[----:B------:R-:W-:Y:S01]  /*0f60*/  FADD R13, R7, -1 ;  /* 0xbf800000070d7421 */ /* 0x000fe20000000000 */
[----:B------:R-:W-:-:S03]  /*0f70*/  VIADD R7, R2, 0xc0d55555 ;  /* 0xc0d5555502077836 */ /* 0x000fc60000000000 */
[----:B------:R-:W-:Y:S02]  /*0f80*/  FFMA R8, R13, -R6, 0.14084610342979431152 ;  /* 0x3e1039f60d087423 */ /* 0x000fe40000000806 */
[----:B------:R-:W-:Y:S02]  /*0f90*/  LOP3.LUT R7, R7, 0xff800000, RZ, 0xc0, !PT ;  /* 0xff80000007077812 */ /* 0x000fe400078ec0ff */
[----:B------:R-:W-:-:S03]  /*0fa0*/  FFMA R8, R13, R8, -0.12148627638816833496 ;  /* 0xbdf8cdcc0d087423 */ /* 0x000fc60000000008 */
[----:B0-----:R-:W-:Y:S02]  /*0fb0*/  IMAD.IADD R15, R2, 0x1, -R7 ;  /* 0x00000001020f7824 */ /* 0x001fe400078e0a07 */
[----:B------:R-:W-:Y:S01]  /*0fc0*/  FFMA R8, R13, R8, 0.13980610668659210205 ;  /* 0x3e0f29550d087423 */ /* 0x000fe20000000008 */
[----:B------:R-:W-:Y:S01]  /*0fd0*/  I2FP.F32.S32 R7, R7 ;  /* 0x0000000700077245 */ /* 0x000fe20000201400 */
[----:B------:R-:W-:Y:S02]  /*0fe0*/  FADD R15, R15, -1 ;  /* 0xbf8000000f0f7421 */ /* 0x000fe40000000000 */
[----:B------:R-:W-:Y:S02]  /*0ff0*/  FFMA R8, R13, R8, -0.16684235632419586182 ;  /* 0xbe2ad8b90d087423 */ /* 0x000fe40000000008 */
[----:B------:R-:W-:Y:S02]  /*1000*/  FFMA R6, R15, -R6, 0.14084610342979431152 ;  /* 0x3e1039f60f067423 */ /* 0x000fe40000000806 */
[----:B------:R-:W-:-:S02]  /*1010*/  FFMA R8, R13, R8, 0.20012299716472625732 ;  /* 0x3e4ced0b0d087423 */ /* 0x000fc40000000008 */
[----:B------:R-:W-:Y:S02]  /*1020*/  FFMA R6, R15, R6, -0.12148627638816833496 ;  /* 0xbdf8cdcc0f067423 */ /* 0x000fe40000000006 */
[----:B------:R-:W-:Y:S02]  /*1030*/  FFMA R8, R13, R8, -0.24999669194221496582 ;  /* 0xbe7fff220d087423 */ /* 0x000fe40000000008 */
[----:B------:R-:W-:Y:S02]  /*1040*/  FFMA R6, R15, R6, 0.13980610668659210205 ;  /* 0x3e0f29550f067423 */ /* 0x000fe40000000006 */
[----:B------:R-:W-:Y:S01]  /*1050*/  FFMA R12, R13, R8, 0.33333182334899902344 ;  /* 0x3eaaaa780d0c7423 */ /* 0x000fe20000000008 */
[----:B------:R-:W-:Y:S02]  /*1060*/  FSEL R8, RZ, -23, P1 ;  /* 0xc1b80000ff087808 */ /* 0x000fe40000800000 */
[----:B------:R-:W-:Y:S01]  /*1070*/  ISETP.GT.U32.AND P1, PT, R17, 0x7f7fffff, PT ;  /* 0x7f7fffff1100780c */ /* 0x000fe20003f24070 */
[----:B------:R-:W-:Y:S01]  /*1080*/  FFMA R12, R13, R12, -0.5 ;  /* 0xbf0000000d0c7423 */ /* 0x000fe2000000000c */
[----:B------:R-:W-:Y:S01]  /*1090*/  FFMA R6, R15, R6, -0.16684235632419586182 ;  /* 0xbe2ad8b90f067423 */ /* 0x000fe20000000006 */
[----:B------:R-:W-:-:S02]  /*10a0*/  FFMA R8, R9, 1.1920928955078125e-07, R8 ;  /* 0x3400000009087823 */ /* 0x000fc40000000008 */
[----:B------:R-:W-:Y:S01]  /*10b0*/  FMUL R12, R13, R12 ;  /* 0x0000000c0d0c7220 */ /* 0x000fe20000400000 */
[----:B------:R-:W-:-:S03]  /*10c0*/  FFMA R6, R15, R6, 0.20012299716472625732 ;  /* 0x3e4ced0b0f067423 */ /* 0x000fc60000000006 */
[----:B------:R-:W-:Y:S01]  /*10d0*/  FFMA R13, R13, R12, R13 ;  /* 0x0000000c0d0d7223 */ /* 0x000fe2000000000d */
[----:B------:R-:W-:-:S03]  /*10e0*/  FFMA R6, R15, R6, -0.24999669194221496582 ;  /* 0xbe7fff220f067423 */ /* 0x000fc60000000006 */
[----:B------:R-:W-:Y:S01]  /*10f0*/  FFMA R8, R8, 0.69314718246459960938, R13 ;  /* 0x3f31721808087823 */ /* 0x000fe2000000000d */
[C---:B------:R-:W-:Y:S01]  /*1100*/  @P1 FFMA R8, R17.reuse, R10, +INF ;  /* 0x7f80000011081423 */ /* 0x040fe2000000000a */
[----:B------:R-:W-:Y:S01]  /*1110*/  FSETP.NEU.AND P1, PT, R17, RZ, PT ;  /* 0x000000ff1100720b */ /* 0x000fe20003f2d000 */
[C---:B------:R-:W-:Y:S01]  /*1120*/  FFMA R12, R15.reuse, R6, 0.33333182334899902344 ;  /* 0x3eaaaa780f0c7423 */ /* 0x040fe20000000006 */
[----:B------:R-:W-:Y:S02]  /*1130*/  FSEL R6, RZ, -23, P0 ;  /* 0xc1b80000ff067808 */ /* 0x000fe40000000000 */
[----:B------:R-:W-:Y:S01]  /*1140*/  FSEL R8, R8, -INF , P1 ;  /* 0xff80000008087808 */ /* 0x000fe20000800000 */
[----:B------:R-:W-:Y:S01]  /*1150*/  FFMA R14, R15, R12, -0.5 ;  /* 0xbf0000000f0e7423 */ /* 0x000fe2000000000c */
[----:B------:R-:W-:Y:S01]  /*1160*/  ISETP.GT.U32.AND P0, PT, R2, 0x7f7fffff, PT ;  /* 0x7f7fffff0200780c */ /* 0x000fe20003f04070 */
[----:B------:R-:W-:Y:S02]  /*1170*/  FFMA R6, R7, 1.1920928955078125e-07, R6 ;  /* 0x3400000007067823 */ /* 0x000fe40000000006 */
[C---:B------:R-:W-:Y:S01]  /*1180*/  FMUL R14, R15.reuse, R14 ;  /* 0x0000000e0f0e7220 */ /* 0x040fe20000400000 */
[----:B------:R-:W0:Y:S03]  /*1190*/  F2F.F64.F32 R8, R8 ;  /* 0x0000000800087310 */ /* 0x000e260000201800 */
[----:B------:R-:W-:-:S04]  /*11a0*/  FFMA R15, R15, R14, R15 ;  /* 0x0000000e0f0f7223 */ /* 0x000fc8000000000f */
[----:B------:R-:W-:Y:S02]  /*11b0*/  FFMA R6, R6, 0.69314718246459960938, R15 ;  /* 0x3f31721806067823 */ /* 0x000fe4000000000f */
[C---:B------:R-:W-:Y:S01]  /*11c0*/  @P0 FFMA R6, R2.reuse, R10, +INF ;  /* 0x7f80000002060423 */ /* 0x040fe2000000000a */
[----:B------:R-:W-:-:S04]  /*11d0*/  FSETP.NEU.AND P0, PT, R2, RZ, PT ;  /* 0x000000ff0200720b */ /* 0x000fc80003f0d000 */
[----:B------:R-:W-:Y:S01]  /*11e0*/  FSEL R6, R6, -INF , P0 ;  /* 0xff80000006067808 */ /* 0x000fe20000000000 */
[----:B0-----:R-:W-:Y:S01]  /*11f0*/  IMAD.MOV.U32 R12, RZ, RZ, R8 ;  /* 0x000000ffff0c7224 */ /* 0x001fe200078e0008 */
[----:B------:R-:W-:Y:S01]  /*1200*/  ISETP.GT.AND P1, PT, R9, 0xfffff, PT ;  /* 0x000fffff0900780c */ /* 0x000fe20003f24270 */
[----:B------:R-:W-:-:S03]  /*1210*/  IMAD.MOV.U32 R13, RZ, RZ, R9 ;  /* 0x000000ffff0d7224 */ /* 0x000fc600078e0009 */
[----:B------:R-:W0:Y:S09]  /*1220*/  F2F.F64.F32 R6, R6 ;  /* 0x0000000600067310 */ /* 0x000e320000201800 */
[----:B------:R-:W-:-:S10]  /*1230*/  @!P1 DMUL R12, R12, 1.80143985094819840000e+16 ;  /* 0x435000000c0c9828 */ /* 0x000fd40000000000 */
[----:B------:R-:W-:Y:S02]  /*1240*/  @!P1 IMAD.MOV.U32 R9, RZ, RZ, R13 ;  /* 0x000000ffff099224 */ /* 0x000fe400078e000d */
[----:B------:R-:W-:Y:S02]  /*1250*/  @!P1 IMAD.MOV.U32 R8, RZ, RZ, R12 ;  /* 0x000000ffff089224 */ /* 0x000fe400078e000c */
[----:B------:R-:W-:-:S05]  /*1260*/  VIADD R2, R9, 0xffffffff ;  /* 0xffffffff09027836 */ /* 0x000fca0000000000 */
[----:B------:R-:W-:Y:S01]  /*1270*/  ISETP.GT.U32.AND P0, PT, R2, 0x7feffffe, PT ;  /* 0x7feffffe0200780c */ /* 0x000fe20003f04070 */
[----:B------:R-:W-:Y:S02]  /*1280*/  IMAD.MOV.U32 R2, RZ, RZ, -0x3ff ;  /* 0xfffffc01ff027424 */ /* 0x000fe400078e00ff */
[----:B------:R-:W-:-:S10]  /*1290*/  @!P1 IMAD.MOV.U32 R2, RZ, RZ, -0x435 ;  /* 0xfffffbcbff029424 */ /* 0x000fd400078e00ff */
[----:B0-----:R-:W-:Y:S05]  /*12a0*/  @P0 BRA `(.L_x_57) ;  /* 0x0000000400040947 */ /* 0x001fea0003800000 */
[----:B------:R-:W-:Y:S01]  /*12b0*/  LOP3.LUT R10, R9, 0xfffff, RZ, 0xc0, !PT ;  /* 0x000fffff090a7812 */ /* 0x000fe200078ec0ff */
[----:B------:R-:W-:Y:S01]  /*12c0*/  IMAD.MOV.U32 R12, RZ, RZ, R8 ;  /* 0x000000ffff0c7224 */ /* 0x000fe200078e0008 */
[----:B------:R-:W-:Y:S01]  /*12d0*/  UMOV UR4, 0x3ae80f1e ;  /* 0x3ae80f1e00047882 */ /* 0x000fe20000000000 */
[----:B------:R-:W-:Y:S01]  /*12e0*/  IMAD.MOV.U32 R14, RZ, RZ, RZ ;  /* 0x000000ffff0e7224 */ /* 0x000fe200078e00ff */
[----:B------:R-:W-:Y:S01]  /*12f0*/  LOP3.LUT R13, R10, 0x3ff00000, RZ, 0xfc, !PT ;  /* 0x3ff000000a0d7812 */ /* 0x000fe200078efcff */
[----:B------:R-:W-:Y:S01]  /*1300*/  IMAD.MOV.U32 R22, RZ, RZ, -0x748574fc ;  /* 0x8b7a8b04ff167424 */ /* 0x000fe200078e00ff */
        /* <DEDUP_REMOVED lines=59> */
.L_x_57:
[----:B------:R-:W-:Y:S01]  /*16c0*/  IMAD.MOV.U32 R8, RZ, RZ, 0x0 ;  /* 0x00000000ff087424 */ /* 0x000fe200078e00ff */
[----:B------:R-:W-:Y:S01]  /*16d0*/  LOP3.LUT P0, RZ, R13, 0x7fffffff, RZ, 0xc0, !PT ;  /* 0x7fffffff0dff7812 */ /* 0x000fe2000780c0ff */
[----:B------:R-:W-:-:S06]  /*16e0*/  IMAD.MOV.U32 R9, RZ, RZ, 0x7ff00000 ;  /* 0x7ff00000ff097424 */ /* 0x000fcc00078e00ff */
[----:B------:R-:W-:-:S10]  /*16f0*/  DFMA R8, R12, R8, +INF ;  /* 0x7ff000000c08742b */ /* 0x000fd40000000008 */
[----:B------:R-:W-:Y:S02]  /*1700*/  FSEL R12, R8, RZ, P0 ;  /* 0x000000ff080c7208 */ /* 0x000fe40000000000 */
[----:B------:R-:W-:-:S07]  /*1710*/  FSEL R13, R9, -QNAN , P0 ;  /* 0xfff00000090d7808 */ /* 0x000fce0000000000 */
.L_x_58:
[----:B------:R-:W-:Y:S05]  /*1720*/  BSYNC.RECONVERGENT B1 ;  /* 0x0000000000017941 */ /* 0x000fea0003800200 */
.L_x_56:
        /* <DEDUP_REMOVED lines=79> */
.L_x_60:
[----:B------:R-:W-:Y:S01]  /*1c20*/  IMAD.MOV.U32 R6, RZ, RZ, 0x0 ;  /* 0x00000000ff067424 */ /* 0x000fe200078e00ff */
[----:B------:R-:W-:Y:S01]  /*1c30*/  LOP3.LUT P0, RZ, R9, 0x7fffffff, RZ, 0xc0, !PT ;  /* 0x7fffffff09ff7812 */ /* 0x000fe2000780c0ff */
[----:B------:R-:W-:-:S06]  /*1c40*/  IMAD.MOV.U32 R7, RZ, RZ, 0x7ff00000 ;  /* 0x7ff00000ff077424 */ /* 0x000fcc00078e00ff */
[----:B------:R-:W-:-:S10]  /*1c50*/  DFMA R6, R8, R6, +INF ;  /* 0x7ff000000806742b */ /* 0x000fd40000000006 */
[----:B------:R-:W-:Y:S02]  /*1c60*/  FSEL R8, R6, RZ, P0 ;  /* 0x000000ff06087208 */ /* 0x000fe40000000000 */
[----:B------:R-:W-:-:S07]  /*1c70*/  FSEL R9, R7, -QNAN , P0 ;  /* 0xfff0000007097808 */ /* 0x000fce0000000000 */
.L_x_61:
[----:B------:R-:W-:Y:S05]  /*1c80*/  BSYNC.RECONVERGENT B1 ;  /* 0x0000000000017941 */ /* 0x000fea0003800200 */
.L_x_59:
[----:B------:R-:W0:Y:S01]  /*1c90*/  I2F.F64.U32 R6, R11 ;  /* 0x0000000b00067312 */ /* 0x000e220000201800 */
[----:B------:R-:W-:Y:S01]  /*1ca0*/  IMAD.MOV.U32 R12, RZ, RZ, 0x1 ;  /* 0x00000001ff0c7424 */ /* 0x000fe200078e00ff */
[----:B------:R-:W-:Y:S01]  /*1cb0*/  UMOV UR4, 0x652b82fe ;  /* 0x652b82fe00047882 */ /* 0x000fe20000000000 */
[----:B------:R-:W-:Y:S01]  /*1cc0*/  UMOV UR5, 0x3ff71547 ;  /* 0x3ff7154700057882 */ /* 0x000fe20000000000 */
[----:B------:R-:W-:Y:S01]  /*1cd0*/  BSSY.RECONVERGENT B1, `(.L_x_62) ;  /* 0x0000011000017945 */ /* 0x000fe20003800200 */
[----:B-1----:R-:W-:-:S03]  /*1ce0*/  DFMA R8, R8, -UR4, R4 ;  /* 0x8000000408087c2b */ /* 0x002fc60008000004 */
[----:B0-----:R-:W0:Y:S07]  /*1cf0*/  MUFU.RCP64H R13, R7 ;  /* 0x00000007000d7308 */ /* 0x001e2e0000001800 */
[----:B------:R-:W-:Y:S01]  /*1d00*/  FSETP.GEU.AND P1, PT, |R9|, 6.5827683646048100446e-37, PT ;  /* 0x036000000900780b */ /* 0x000fe20003f2e200 */
[----:B0-----:R-:W-:-:S08]  /*1d10*/  DFMA R14, -R6, R12, 1 ;  /* 0x3ff00000060e742b */ /* 0x001fd0000000010c */
        /* <DEDUP_REMOVED lines=11> */
[----:B------:R-:W-:Y:S05]  /*1dd0*/  CALL.REL.NOINC `($__internal_1_$__cuda_sm20_div_rn_f64_full) ;  /* 0x0000000c00247944 */ /* 0x000fea0003c00000 */
.L_x_63:
[----:B------:R-:W-:Y:S05]  /*1de0*/  BSYNC.RECONVERGENT B1 ;  /* 0x0000000000017941 */ /* 0x000fea0003800200 */
.L_x_62:
        /* <DEDUP_REMOVED lines=29> */
[----:B------:R-:W-:Y:S05]  /*1fc0*/  CALL.REL.NOINC `($render_fractal_float$__internal_trig_reduction_slowpathd) ;  /* 0x0000001000207944 */ /* 0x000fea0003c00000 */
[----:B------:R-:W-:Y:S02]  /*1fd0*/  IMAD.MOV.U32 R2, RZ, RZ, R7 ;  /* 0x000000ffff027224 */ /* 0x000fe400078e0007 */
[----:B------:R-:W-:Y:S02]  /*1fe0*/  IMAD.MOV.U32 R18, RZ, RZ, R10 ;  /* 0x000000ffff127224 */ /* 0x000fe400078e000a */
[----:B------:R-:W-:-:S07]  /*1ff0*/  IMAD.MOV.U32 R19, RZ, RZ, R11 ;  /* 0x000000ffff137224 */ /* 0x000fce00078e000b */
.L_x_67:
[----:B------:R-:W-:Y:S05]  /*2000*/  BSYNC.RECONVERGENT B2 ;  /* 0x0000000000027941 */ /* 0x000fea0003800200 */
.L_x_66:
[----:B------:R-:W-:-:S07]  /*2010*/  VIADD R2, R2, 0x1 ;  /* 0x0000000102027836 */ /* 0x000fce0000000000 */
.L_x_65:
[----:B------:R-:W-:Y:S05]  /*2020*/  BSYNC.RECONVERGENT B1 ;  /* 0x0000000000017941 */ /* 0x000fea0003800200 */
.L_x_64:
[----:B------:R-:W0:Y:S01]  /*2030*/  LDCU.64 UR4, c[0x4][0x10] ;  /* 0x01000200ff0477ac */ /* 0x000e220008000a00 */
[----:B------:R-:W-:-:S05]  /*2040*/  IMAD.SHL.U32 R4, R2, 0x40, RZ ;  /* 0x0000004002047824 */ /* 0x000fca00078e00ff */
[----:B------:R-:W-:-:S04]  /*2050*/  LOP3.LUT R4, R4, 0x40, RZ, 0xc0, !PT ;  /* 0x0000004004047812 */ /* 0x000fc800078ec0ff */
[----:B0-----:R-:W-:-:S05]  /*2060*/  IADD3 R22, P0, PT, R4, UR4, RZ ;  /* 0x0000000404167c10 */ /* 0x001fca000ff1e0ff */
[----:B------:R-:W-:-:S05]  /*2070*/  IMAD.X R23, RZ, RZ, UR5, P0 ;  /* 0x00000005ff177e24 */ /* 0x000fca00080e06ff */
[----:B------:R-:W2:Y:S04]  /*2080*/  LDG.E.128.CONSTANT R4, desc[UR6][R22.64] ;  /* 0x0000000616047981 */ /* 0x000ea8000c1e9d00 */
[----:B------:R-:W3:Y:S04]  /*2090*/  LDG.E.128.CONSTANT R8, desc[UR6][R22.64+0x10] ;  /* 0x0000100616087981 */ /* 0x000ee8000c1e9d00 */
[----:B------:R-:W4:Y:S01]  /*20a0*/  LDG.E.128.CONSTANT R12, desc[UR6][R22.64+0x20] ;  /* 0x00002006160c7981 */ /* 0x000f22000c1e9d00 */
[----:B------:R-:W-:Y:S01]  /*20b0*/  LOP3.LUT R20, R2, 0x1, RZ, 0xc0, !PT ;  /* 0x0000000102147812 */ /* 0x000fe200078ec0ff */
[----:B------:R-:W-:Y:S01]  /*20c0*/  IMAD.MOV.U32 R24, RZ, RZ, 0x20fd8164 ;  /* 0x20fd8164ff187424 */ /* 0x000fe200078e00ff */
[----:B------:R-:W-:Y:S01]  /*20d0*/  BSSY.RECONVERGENT B1, `(.L_x_68) ;  /* 0x000003d000017945 */ /* 0x000fe20003800200 */
[----:B------:R-:W-:Y:S01]  /*20e0*/  IMAD.MOV.U32 R25, RZ, RZ, 0x3da8ff83 ;  /* 0x3da8ff83ff197424 */ /* 0x000fe200078e00ff */
[----:B------:R-:W-:Y:S01]  /*20f0*/  ISETP.NE.U32.AND P0, PT, R20, 0x1, PT ;  /* 0x000000011400780c */ /* 0x000fe20003f05070 */
[----:B------:R-:W-:-:S03]  /*2100*/  DMUL R20, R18, R18 ;  /* 0x0000001212147228 */ /* 0x000fc60000000000 */
[----:B------:R-:W-:Y:S02]  /*2110*/  FSEL R24, R24, -8.06006814911005101289e+34, !P0 ;  /* 0xf9785eba18187808 */ /* 0x000fe40004000000 */
[----:B------:R-:W-:-:S06]  /*2120*/  FSEL R25, -R25, 0.11223486810922622681, !P0 ;  /* 0x3de5db6519197808 */ /* 0x000fcc0004000100 */
[----:B--2---:R-:W-:-:S08]  /*2130*/  DFMA R4, R20, R24, R4 ;  /* 0x000000181404722b */ /* 0x004fd00000000004 */
[----:B------:R-:W-:-:S08]  /*2140*/  DFMA R4, R20, R4, R6 ;  /* 0x000000041404722b */ /* 0x000fd00000000006 */
[----:B---3--:R-:W-:Y:S01]  /*2150*/  DFMA R4, R20, R4, R8 ;  /* 0x000000041404722b */ /* 0x008fe20000000008 */
[----:B------:R-:W-:-:S07]  /*2160*/  IMAD.MOV.U32 R8, RZ, RZ, 0x80000 ;  /* 0x00080000ff087424 */ /* 0x000fce00078e00ff */
        /* <DEDUP_REMOVED lines=10> */
[----:B------:R-:W-:-:S06]  /*2210*/  FSEL R5, R7, R5, !P0 ;  /* 0x0000000507057208 */ /* 0x000fcc0004000000 */
[----:B------:R-:W-:-:S08]  /*2220*/  DMUL R4, R4, 235.5 ;  /* 0x406d700004047828 */ /* 0x000fd00000000000 */
[----:B------:R-:W-:Y:S02]  /*2230*/  DSETP.MAX.AND P0, P1, R4, 16, PT ;  /* 0x403000000400742a */ /* 0x000fe4000390f000 */
[----:B------:R-:W-:-:S04]  /*2240*/  IMAD.MOV.U32 R2, RZ, RZ, R5 ;  /* 0x000000ffff027224 */ /* 0x000fc800078e0005 */
[----:B------:R-:W-:Y:S01]  /*2250*/  SEL R6, R4, RZ, P0 ;  /* 0x000000ff04067207 */ /* 0x000fe20000000000 */
[----:B------:R-:W-:Y:S01]  /*2260*/  DMUL R4, R16, 3 ;  /* 0x4008000010047828 */ /* 0x000fe20000000000 */
[----:B------:R-:W-:-:S06]  /*2270*/  FSEL R7, R2, 2.75, P0 ;  /* 0x4030000002077808 */ /* 0x000fcc0000000000 */
[----:B------:R-:W-:Y:S01]  /*2280*/  @P1 LOP3.LUT R7, R8, 0x40300000, RZ, 0xfc, !PT ;  /* 0x4030000008071812 */ /* 0x000fe200078efcff */
[----:B------:R-:W-:-:S04]  /*2290*/  DSETP.NEU.AND P0, PT, |R4|, +INF , PT ;  /* 0x7ff000000400742a */ /* 0x000fc80003f0d200 */
[----:B------:R-:W-:Y:S01]  /*22a0*/  IMAD.MOV.U32 R2, RZ, RZ, R7 ;  /* 0x000000ffff027224 */ /* 0x000fe200078e0007 */
[----:B------:R-:W-:-:S06]  /*22b0*/  DSETP.MIN.AND P1, P2, R6, 235, PT ;  /* 0x406d60000600742a */ /* 0x000fcc0003a20000 */
[----:B------:R-:W-:Y:S02]  /*22c0*/  FSEL R9, R2, 3.708984375, P1 ;  /* 0x406d600002097808 */ /* 0x000fe40000800000 */
[----:B------:R-:W-:Y:S01]  /*22d0*/  SEL R6, R6, RZ, P1 ;  /* 0x000000ff06067207 */ /* 0x000fe20000800000 */
[----:B------:R-:W-:Y:S01]  /*22e0*/  @!P0 DMUL R18, RZ, R4 ;  /* 0x00000004ff128228 */ /* 0x000fe20000000000 */
[----:B------:R-:W-:-:S04]  /*22f0*/  @!P0 IMAD.MOV.U32 R20, RZ, RZ, RZ ;  /* 0x000000ffff148224 */ /* 0x000fc800078e00ff */
[----:B------:R-:W-:-:S05]  /*2300*/  @P2 LOP3.LUT R9, R8, 0x406d6000, RZ, 0xfc, !PT ;  /* 0x406d600008092812 */ /* 0x000fca00078efcff */
[----:B------:R-:W-:-:S04]  /*2310*/  IMAD.MOV.U32 R7, RZ, RZ, R9 ;  /* 0x000000ffff077224 */ /* 0x000fc800078e0009 */
        /* <DEDUP_REMOVED lines=20> */
[----:B-1----:R-:W-:Y:S05]  /*2460*/  CALL.REL.NOINC `($render_fractal_float$__internal_trig_reduction_slowpathd) ;  /* 0x0000000800f87944 */ /* 0x002fea0003c00000 */
[----:B------:R-:W-:Y:S02]  /*2470*/  IMAD.MOV.U32 R20, RZ, RZ, R7 ;  /* 0x000000ffff147224 */ /* 0x000fe400078e0007 */
[----:B------:R-:W-:Y:S02]  /*2480*/  IMAD.MOV.U32 R18, RZ, RZ, R10 ;  /* 0x000000ffff127224 */ /* 0x000fe400078e000a */
[----:B------:R-:W-:-:S07]  /*2490*/  IMAD.MOV.U32 R19, RZ, RZ, R11 ;  /* 0x000000ffff137224 */ /* 0x000fce00078e000b */
.L_x_69:
[----:B------:R-:W-:Y:S05]  /*24a0*/  BSYNC.RECONVERGENT B1 ;  /* 0x0000000000017941 */ /* 0x000fea0003800200 */
.L_x_68:
        /* <DEDUP_REMOVED lines=12> */
[----:B------:R-:W-:Y:S01]  /*2570*/  IMAD.MOV.U32 R21, RZ, RZ, 0x3da8ff83 ;  /* 0x3da8ff83ff157424 */ /* 0x000fe200078e00ff */
[----:B------:R-:W-:Y:S02]  /*2580*/  DMUL R16, R16, 200 ;  /* 0x4069000010107828 */ /* 0x000fe40000000000 */
[----:B------:R-:W-:Y:S02]  /*2590*/  FSEL R24, R24, -8.06006814911005101289e+34, !P0 ;  /* 0xf9785eba18187808 */ /* 0x000fe40004000000 */
[----:B------:R-:W-:-:S06]  /*25a0*/  FSEL R25, -R21, 0.11223486810922622681, !P0 ;  /* 0x3de5db6515197808 */ /* 0x000fcc0004000100 */
[----:B--2---:R-:W-:-:S08]  /*25b0*/  DFMA R4, R22, R24, R4 ;  /* 0x000000181604722b */ /* 0x004fd00000000004 */
[----:B------:R-:W-:-:S08]  /*25c0*/  DFMA R4, R22, R4, R6 ;  /* 0x000000041604722b */ /* 0x000fd00000000006 */
[----:B---3--:R-:W-:Y:S01]  /*25d0*/  DFMA R4, R22, R4, R8 ;  /* 0x000000041604722b */ /* 0x008fe20000000008 */
[----:B------:R-:W-:Y:S02]  /*25e0*/  IMAD.MOV.U32 R8, RZ, RZ, 0x80000 ;  /* 0x00080000ff087424 */ /* 0x000fe400078e00ff */
[----:B------:R-:W-:-:S05]  /*25f0*/  IMAD.MOV.U32 R9, RZ, RZ, R16 ;  /* 0x000000ffff097224 */ /* 0x000fca00078e0010 */
[----:B------:R-:W-:Y:S01]  /*2600*/  DFMA R4, R22, R4, R10 ;  /* 0x000000041604722b */ /* 0x000fe2000000000a */
[----:B------:R-:W-:-:S07]  /*2610*/  IMAD.MOV.U32 R10, RZ, RZ, 0x80000 ;  /* 0x00080000ff0a7424 */ /* 0x000fce00078e00ff */
        /* <DEDUP_REMOVED lines=10> */
[----:B------:R-:W-:-:S05]  /*26c0*/  DSETP.MAX.AND P0, P1, RZ, R16, PT ;  /* 0x00000010ff00722a */ /* 0x000fca000390f000 */
[----:B------:R-:W-:-:S08]  /*26d0*/  DMUL R4, R4, 235.5 ;  /* 0x406d700004047828 */ /* 0x000fd00000000000 */
[----:B------:R-:W-:Y:S02]  /*26e0*/  DSETP.MAX.AND P2, P3, R4, 16, PT ;  /* 0x403000000400742a */ /* 0x000fe40003b4f000 */
[----:B------:R-:W-:Y:S02]  /*26f0*/  IMAD.MOV.U32 R6, RZ, RZ, R5 ;  /* 0x000000ffff067224 */ /* 0x000fe400078e0005 */
[----:B------:R-:W-:Y:S02]  /*2700*/  IMAD.MOV.U32 R5, RZ, RZ, RZ ;  /* 0x000000ffff057224 */ /* 0x000fe400078e00ff */
[----:B------:R-:W-:Y:S02]  /*2710*/  SEL R4, R4, RZ, P2 ;  /* 0x000000ff04047207 */ /* 0x000fe40001000000 */
[----:B------:R-:W-:Y:S01]  /*2720*/  FSEL R7, R6, 2.75, P2 ;  /* 0x4030000006077808 */ /* 0x000fe20001000000 */
[----:B------:R-:W-:Y:S01]  /*2730*/  IMAD.MOV.U32 R6, RZ, RZ, RZ ;  /* 0x000000ffff067224 */ /* 0x000fe200078e00ff */
[----:B------:R-:W-:-:S02]  /*2740*/  FSEL R11, R5, R17, P0 ;  /* 0x00000011050b7208 */ /* 0x000fc40000000000 */
[----:B------:R-:W-:Y:S02]  /*2750*/  @P1 LOP3.LUT R11, R17, 0x80000, RZ, 0xfc, !PT ;  /* 0x00080000110b1812 */ /* 0x000fe400078efcff */
[----:B------:R-:W-:Y:S02]  /*2760*/  @P3 LOP3.LUT R7, R8, 0x40300000, RZ, 0xfc, !PT ;  /* 0x4030000008073812 */ /* 0x000fe400078efcff */
[----:B------:R-:W-:-:S03]  /*2770*/  SEL R6, R6, R9, P0 ;  /* 0x0000000906067207 */ /* 0x000fc60000000000 */
[----:B------:R-:W-:Y:S02]  /*2780*/  IMAD.MOV.U32 R5, RZ, RZ, R7 ;  /* 0x000000ffff057224 */ /* 0x000fe400078e0007 */
[----:B------:R-:W-:Y:S02]  /*2790*/  IMAD.MOV.U32 R7, RZ, RZ, R11 ;  /* 0x000000ffff077224 */ /* 0x000fe400078e000b */
[----:B------:R-:W-:Y:S02]  /*27a0*/  IMAD.MOV.U32 R8, RZ, RZ, R5 ;  /* 0x000000ffff087224 */ /* 0x000fe400078e0005 */
[----:B------:R-:W-:Y:S02]  /*27b0*/  DSETP.MIN.AND P3, P2, R4, 128, PT ;  /* 0x406000000400742a */ /* 0x000fe40003a60000 */
[----:B------:R-:W-:-:S04]  /*27c0*/  DSETP.MIN.AND P0, P1, R6, 200, PT ;  /* 0x406900000600742a */ /* 0x000fc80003900000 */
[----:B------:R-:W-:Y:S01]  /*27d0*/  FSEL R9, R8, 3.5, P3 ;  /* 0x4060000008097808 */ /* 0x000fe20001800000 */
[----:B------:R-:W-:Y:S01]  /*27e0*/  IMAD.MOV.U32 R8, RZ, RZ, R6 ;  /* 0x000000ffff087224 */ /* 0x000fe200078e0006 */
[----:B------:R-:W-:Y:S02]  /*27f0*/  SEL R4, R4, RZ, P3 ;  /* 0x000000ff04047207 */ /* 0x000fe40001800000 */
[----:B------:R-:W-:Y:S02]  /*2800*/  FSEL R7, R7, 3.640625, P0 ;  /* 0x4069000007077808 */ /* 0x000fe40000000000 */
[----:B------:R-:W-:Y:S02]  /*2810*/  SEL R6, R8, RZ, P0 ;  /* 0x000000ff08067207 */ /* 0x000fe40000000000 */
[C---:B------:R-:W-:Y:S02]  /*2820*/  @P2 LOP3.LUT R9, R10.reuse, 0x40600000, RZ, 0xfc, !PT ;  /* 0x406000000a092812 */ /* 0x040fe400078efcff */
[----:B------:R-:W-:-:S02]  /*2830*/  @P1 LOP3.LUT R7, R10, 0x40690000, RZ, 0xfc, !PT ;  /* 0x406900000a071812 */ /* 0x000fc400078efcff */
[----:B-1----:R-:W-:Y:S01]  /*2840*/  LOP3.LUT R8, R2, 0xff, RZ, 0xc0, !PT ;  /* 0x000000ff02087812 */ /* 0x002fe200078ec0ff */
[----:B------:R-:W-:Y:S01]  /*2850*/  IMAD.MOV.U32 R5, RZ, RZ, R9 ;  /* 0x000000ffff057224 */ /* 0x000fe200078e0009 */
[----:B------:R-:W0:Y:S08]  /*2860*/  F2I.U32.F64.TRUNC R6, R6 ;  /* 0x0000000600067311 */ /* 0x000e30000030d000 */
[----:B------:R-:W1:Y:S01]  /*2870*/  F2I.U32.F64.TRUNC R4, R4 ;  /* 0x0000000400047311 */ /* 0x000e62000030d000 */
[----:B0-----:R-:W-:-:S07]  /*2880*/  LOP3.LUT R2, R6, 0xff, RZ, 0xc0, !PT ;  /* 0x000000ff06027812 */ /* 0x001fce00078ec0ff */
[----:B------:R-:W2:Y:S01]  /*2890*/  I2F.U16 R8, R8 ;  /* 0x0000000800087306 */ /* 0x000ea20000101000 */
[----:B------:R-:W-:Y:S01]  /*28a0*/  VIADD R2, R2, 0x32 ;  /* 0x0000003202027836 */ /* 0x000fe20000000000 */
[----:B-1----:R-:W-:-:S04]  /*28b0*/  LOP3.LUT R10, R4, 0xff, RZ, 0xc0, !PT ;  /* 0x000000ff040a7812 */ /* 0x002fc800078ec0ff */
[----:B------:R-:W-:Y:S02]  /*28c0*/  I2FP.F32.U32 R9, R2 ;  /* 0x0000000200097245 */ /* 0x000fe40000201000 */
[----:B------:R-:W3:Y:S05]  /*28d0*/  I2F.U16 R10, R10 ;  /* 0x0000000a000a7306 */ /* 0x000eea0000101000 */
.L_x_55:
[----:B------:R-:W-:Y:S05]  /*28e0*/  BSYNC.RECONVERGENT B0 ;  /* 0x0000000000007941 */ /* 0x000fea0003800200 */
.L_x_54:
[----:B------:R-:W4:Y:S01]  /*28f0*/  LDCU UR4, c[0x0][0x390] ;  /* 0x00007200ff0477ac */ /* 0x000f220008000800 */
[----:B------:R-:W5:Y:S01]  /*2900*/  F2I.U32.TRUNC.NTZ R9, R9 ;  /* 0x0000000900097305 */ /* 0x000f62000020f000 */
[----:B------:R-:W0:Y:S01]  /*2910*/  LDCU.64 UR8, c[0x0][0x380] ;  /* 0x00007000ff0877ac */ /* 0x000e220008000a00 */
[----:B----4-:R-:W-:Y:S01]  /*2920*/  IMAD R2, R0, UR4, RZ ;  /* 0x0000000400027c24 */ /* 0x010fe2000f8e02ff */
[----:B------:R-:W-:-:S03]  /*2930*/  LOP3.LUT R0, R3, 0x1, R0, 0xc8, !PT ;  /* 0x0000000103007812 */ /* 0x000fc600078ec800 */
[----:B-1----:R-:W-:Y:S01]  /*2940*/  IMAD.IADD R4, R3, 0x1, R2 ;  /* 0x0000000103047824 */ /* 0x002fe200078e0202 */
[----:B------:R-:W-:-:S04]  /*2950*/  ISETP.NE.U32.AND P0, PT, R0, 0x1, PT ;  /* 0x000000010000780c */ /* 0x000fc80003f05070 */
[----:B0-----:R-:W-:-:S05]  /*2960*/  IADD3 R4, P1, PT, R4, UR8, RZ ;  /* 0x0000000804047c10 */ /* 0x001fca000ff3e0ff */
[----:B------:R-:W-:-:S05]  /*2970*/  IMAD.X R5, RZ, RZ, UR9, P1 ;  /* 0x00000009ff057e24 */ /* 0x000fca00088e06ff */
[----:B-----5:R0:W-:Y:S01]  /*2980*/  STG.E.U8 desc[UR6][R4.64], R9 ;  /* 0x0000000904007986 */ /* 0x0201e2000c101106 */
[----:B------:R-:W-:Y:S05]  /*2990*/  @!P0 EXIT ;  /* 0x000000000000894d */ /* 0x000fea0003800000 */
[----:B------:R-:W1:Y:S01]  /*29a0*/  LDC R0, c[0x0][0x388] ;  /* 0x0000e200ff007b82 */ /* 0x000e620000000800 */
[----:B--2---:R-:W2:Y:S08]  /*29b0*/  F2I.U32.TRUNC.NTZ R7, R8 ;  /* 0x0000000800077305 */ /* 0x004eb0000020f000 */
[----:B0--3--:R-:W0:Y:S01]  /*29c0*/  F2I.U32.TRUNC.NTZ R9, R10 ;  /* 0x0000000a00097305 */ /* 0x009e22000020f000 */
        /* <DEDUP_REMOVED lines=8> */
[----:B0-----:R-:W-:Y:S01]  /*2a50*/  STG.E.U8 desc[UR6][R4.64], R9 ;  /* 0x0000000904007986 */ /* 0x001fe2000c101106 */
[----:B------:R-:W-:Y:S05]  /*2a60*/  EXIT ;  /* 0x000000000000794d */ /* 0x000fea0003800000 */
        .weak           $__internal_1_$__cuda_sm20_div_rn_f64_full
        .type           $__internal_1_$__cuda_sm20_div_rn_f64_full,@function
        .size           $__internal_1_$__cuda_sm20_div_rn_f64_full,($render_fractal_float$__internal_trig_reduction_slowpathd - $__internal_1_$__cuda_sm20_div_rn_f64_full)
$__internal_1_$__cuda_sm20_div_rn_f64_full:
[C---:B------:R-:W-:Y:S01]  /*2a70*/  FSETP.GEU.AND P0, PT, |R7|.reuse, 1.469367938527859385e-39, PT ;  /* 0x001000000700780b */ /* 0x040fe20003f0e200 */
[----:B------:R-:W-:Y:S01]  /*2a80*/  IMAD.MOV.U32 R10, RZ, RZ, 0x1 ;  /* 0x00000001ff0a7424 */ /* 0x000fe200078e00ff */
[----:B------:R-:W-:Y:S01]  /*2a90*/  LOP3.LUT R4, R7, 0x800fffff, RZ, 0xc0, !PT ;  /* 0x800fffff07047812 */ /* 0x000fe200078ec0ff */
[----:B------:R-:W-:Y:S01]  /*2aa0*/  BSSY.RECONVERGENT B2, `(.L_x_70) ;  /* 0x0000055000027945 */ /* 0x000fe20003800200 */
[C---:B------:R-:W-:Y:S02]  /*2ab0*/  FSETP.GEU.AND P2, PT, |R9|.reuse, 1.469367938527859385e-39, PT ;  /* 0x001000000900780b */ /* 0x040fe40003f4e200 */
[----:B------:R-:W-:Y:S01]  /*2ac0*/  LOP3.LUT R5, R4, 0x3ff00000, RZ, 0xfc, !PT ;  /* 0x3ff0000004057812 */ /* 0x000fe200078efcff */
[----:B------:R-:W-:Y:S01]  /*2ad0*/  IMAD.MOV.U32 R4, RZ, RZ, R6 ;  /* 0x000000ffff047224 */ /* 0x000fe200078e0006 */
[----:B------:R-:W-:-:S05]  /*2ae0*/  LOP3.LUT R12, R9, 0x7ff00000, RZ, 0xc0, !PT ;  /* 0x7ff00000090c7812 */ /* 0x000fca00078ec0ff */
[----:B------:R-:W-:-:S04]  /*2af0*/  @!P0 DMUL R4, R6, 8.98846567431157953865e+307 ;  /* 0x7fe0000006048828 */ /* 0x000fc80000000000 */
[----:B------:R-:W-:Y:S01]  /*2b00*/  @!P2 LOP3.LUT R13, R7, 0x7ff00000, RZ, 0xc0, !PT ;  /* 0x7ff00000070da812 */ /* 0x000fe200078ec0ff */
[----:B------:R-:W-:Y:S01]  /*2b10*/  @!P2 IMAD.MOV.U32 R18, RZ, RZ, RZ ;  /* 0x000000ffff12a224 */ /* 0x000fe200078e00ff */
[----:B------:R-:W0:Y:S02]  /*2b20*/  MUFU.RCP64H R11, R5 ;  /* 0x00000005000b7308 */ /* 0x000e240000001800 */
[----:B------:R-:W-:Y:S01]  /*2b30*/  @!P2 ISETP.GE.U32.AND P3, PT, R12, R13, PT ;  /* 0x0000000d0c00a20c */ /* 0x000fe20003f66070 */
[----:B------:R-:W-:-:S05]  /*2b40*/  IMAD.MOV.U32 R13, RZ, RZ, 0x1ca00000 ;  /* 0x1ca00000ff0d7424 */ /* 0x000fca00078e00ff */
[----:B------:R-:W-:-:S04]  /*2b50*/  @!P2 SEL R19, R13, 0x63400000, !P3 ;  /* 0x634000000d13a807 */ /* 0x000fc80005800000 */
[----:B------:R-:W-:-:S04]  /*2b60*/  @!P2 LOP3.LUT R19, R19, 0x80000000, R9, 0xf8, !PT ;  /* 0x800000001313a812 */ /* 0x000fc800078ef809 */
[----:B------:R-:W-:Y:S01]  /*2b70*/  @!P2 LOP3.LUT R19, R19, 0x100000, RZ, 0xfc, !PT ;  /* 0x001000001313a812 */ /* 0x000fe200078efcff */
[----:B0-----:R-:W-:-:S08]  /*2b80*/  DFMA R14, R10, -R4, 1 ;  /* 0x3ff000000a0e742b */ /* 0x001fd00000000804 */
[----:B------:R-:W-:Y:S01]  /*2b90*/  DFMA R16, R14, R14, R14 ;  /* 0x0000000e0e10722b */ /* 0x000fe2000000000e */
[----:B------:R-:W-:-:S04]  /*2ba0*/  LOP3.LUT R15, R7, 0x7ff00000, RZ, 0xc0, !PT ;  /* 0x7ff00000070f7812 */ /* 0x000fc800078ec0ff */
[----:B------:R-:W-:-:S03]  /*2bb0*/  ISETP.GE.U32.AND P1, PT, R12, R15, PT ;  /* 0x0000000f0c00720c */ /* 0x000fc60003f26070 */
[----:B------:R-:W-:Y:S01]  /*2bc0*/  DFMA R16, R10, R16, R10 ;  /* 0x000000100a10722b */ /* 0x000fe2000000000a */
[----:B------:R-:W-:Y:S01]  /*2bd0*/  SEL R11, R13, 0x63400000, !P1 ;  /* 0x634000000d0b7807 */ /* 0x000fe20004800000 */
[----:B------:R-:W-:-:S03]  /*2be0*/  IMAD.MOV.U32 R10, RZ, RZ, R8 ;  /* 0x000000ffff0a7224 */ /* 0x000fc600078e0008 */
[----:B------:R-:W-:-:S03]  /*2bf0*/  LOP3.LUT R11, R11, 0x800fffff, R9, 0xf8, !PT ;  /* 0x800fffff0b0b7812 */ /* 0x000fc600078ef809 */
[----:B------:R-:W-:-:S03]  /*2c00*/  DFMA R20, R16, -R4, 1 ;  /* 0x3ff000001014742b */ /* 0x000fc60000000804 */
[----:B------:R-:W-:-:S05]  /*2c10*/  @!P2 DFMA R10, R10, 2, -R18 ;  /* 0x400000000a0aa82b */ /* 0x000fca0000000812 */
[----:B------:R-:W-:Y:S01]  /*2c20*/  DFMA R16, R16, R20, R16 ;  /* 0x000000141010722b */ /* 0x000fe20000000010 */
[----:B------:R-:W-:Y:S02]  /*2c30*/  IMAD.MOV.U32 R21, RZ, RZ, R12 ;  /* 0x000000ffff157224 */ /* 0x000fe400078e000c */
[----:B------:R-:W-:Y:S01]  /*2c40*/  IMAD.MOV.U32 R20, RZ, RZ, R15 ;  /* 0x000000ffff147224 */ /* 0x000fe200078e000f */
[----:B------:R-:W-:Y:S02]  /*2c50*/  @!P0 LOP3.LUT R20, R5, 0x7ff00000, RZ, 0xc0, !PT ;  /* 0x7ff0000005148812 */ /* 0x000fe400078ec0ff */
[----:B------:R-:W-:Y:S02]  /*2c60*/  @!P2 LOP3.LUT R21, R11, 0x7ff00000, RZ, 0xc0, !PT ;  /* 0x7ff000000b15a812 */ /* 0x000fe400078ec0ff */
[----:B------:R-:W-:Y:S01]  /*2c70*/  DMUL R18, R16, R10 ;  /* 0x0000000a10127228 */ /* 0x000fe20000000000 */
[----:B------:R-:W-:Y:S02]  /*2c80*/  VIADD R23, R20, 0xffffffff ;  /* 0xffffffff14177836 */ /* 0x000fe40000000000 */
[----:B------:R-:W-:-:S05]  /*2c90*/  VIADD R22, R21, 0xffffffff ;  /* 0xffffffff15167836 */ /* 0x000fca0000000000 */
        /* <DEDUP_REMOVED lines=32> */
.L_x_71:
        /* <DEDUP_REMOVED lines=16> */
.L_x_74:
[----:B------:R-:W-:Y:S01]  /*2fa0*/  LOP3.LUT R13, R7, 0x80000, RZ, 0xfc, !PT ;  /* 0x00080000070d7812 */ /* 0x000fe200078efcff */
[----:B------:R-:W-:Y:S01]  /*2fb0*/  IMAD.MOV.U32 R12, RZ, RZ, R6 ;  /* 0x000000ffff0c7224 */ /* 0x000fe200078e0006 */
[----:B------:R-:W-:Y:S06]  /*2fc0*/  BRA `(.L_x_72) ;  /* 0x0000000000087947 */ /* 0x000fec0003800000 */
.L_x_73:
[----:B------:R-:W-:Y:S01]  /*2fd0*/  LOP3.LUT R13, R9, 0x80000, RZ, 0xfc, !PT ;  /* 0x00080000090d7812 */ /* 0x000fe200078efcff */
[----:B------:R-:W-:-:S07]  /*2fe0*/  IMAD.MOV.U32 R12, RZ, RZ, R8 ;  /* 0x000000ffff0c7224 */ /* 0x000fce00078e0008 */
.L_x_72:
[----:B------:R-:W-:Y:S05]  /*2ff0*/  BSYNC.RECONVERGENT B2 ;  /* 0x0000000000027941 */ /* 0x000fea0003800200 */
.L_x_70:
[----:B------:R-:W-:Y:S02]  /*3000*/  IMAD.MOV.U32 R4, RZ, RZ, R2 ;  /* 0x000000ffff047224 */ /* 0x000fe400078e0002 */
[----:B------:R-:W-:Y:S02]  /*3010*/  IMAD.MOV.U32 R5, RZ, RZ, 0x0 ;  /* 0x00000000ff057424 */ /* 0x000fe400078e00ff */
[----:B------:R-:W-:Y:S02]  /*3020*/  IMAD.MOV.U32 R16, RZ, RZ, R12 ;  /* 0x000000ffff107224 */ /* 0x000fe400078e000c */
[----:B------:R-:W-:Y:S01]  /*3030*/  IMAD.MOV.U32 R17, RZ, RZ, R13 ;  /* 0x000000ffff117224 */ /* 0x000fe200078e000d */
[----:B------:R-:W-:Y:S06]  /*3040*/  RET.REL.NODEC R4 `(render_fractal_float) ;  /* 0xffffffcc04ec7950 */ /* 0x000fec0003c3ffff */
        .type           $render_fractal_float$__internal_trig_reduction_slowpathd,@function
        .size           $render_fractal_float$__internal_trig_reduction_slowpathd,(.L_x_86 - $render_fractal_float$__internal_trig_reduction_slowpathd)
$render_fractal_float$__internal_trig_reduction_slowpathd:
        /* <DEDUP_REMOVED lines=8> */
[----:B------:R-:W-:Y:S01]  /*30d0*/  VIADD R9, R1, 0x20 ;  /* 0x0000002001097836 */ /* 0x000fe20000000000 */
[----:B------:R-:W-:Y:S02]  /*30e0*/  CS2R R14, SRZ ;  /* 0x00000000000e7805 */ /* 0x000fe4000001ff00 */
[----:B------:R-:W-:Y:S02]  /*30f0*/  SHF.R.U32.HI R7, RZ, 0x6, R8 ;  /* 0x00000006ff077819 */ /* 0x000fe40000011608 */
[----:B------:R-:W-:Y:S02]  /*3100*/  ISETP.GE.U32.AND P0, PT, R8, 0x80, PT ;  /* 0x000000800800780c */ /* 0x000fe40003f06070 */
[C---:B------:R-:W-:Y:S02]  /*3110*/  IADD3 R8, PT, PT, -R7.reuse, 0x13, RZ ;  /* 0x0000001307087810 */ /* 0x040fe40007ffe1ff */
[----:B------:R-:W-:-:S02]  /*3120*/  IADD3 R23, PT, PT, -R7, 0xf, RZ ;  /* 0x0000000f07177810 */ /* 0x000fc40007ffe1ff */
        /* <DEDUP_REMOVED lines=11> */
.L_x_79:
[----:B------:R-:W1:Y:S01]  /*31e0*/  LDC.64 R18, c[0x4][0x8] ;  /* 0x01000200ff127b82 */ /* 0x000e620000000a00 */
[----:B0-----:R-:W-:Y:S02]  /*31f0*/  R2UR UR4, R12 ;  /* 0x000000000c0472ca */ /* 0x001fe400000e0000 */
[----:B------:R-:W-:Y:S01]  /*3200*/  R2UR UR5, R13 ;  /* 0x000000000d0572ca */ /* 0x000fe200000e0000 */
[----:B-1----:R-:W-:-:S12]  /*3210*/  IMAD.WIDE R18, R23, 0x8, R18 ;  /* 0x0000000817127825 */ /* 0x002fd800078e0212 */
[----:B------:R-:W2:Y:S01]  /*3220*/  LDG.E.64.CONSTANT R18, desc[UR4][R18.64] ;  /* 0x0000000412127981 */ /* 0x000ea2000c1e9b00 */
[----:B------:R-:W-:Y:S02]  /*3230*/  VIADD R21, R21, 0x1 ;  /* 0x0000000115157836 */ /* 0x000fe40000000000 */
[----:B------:R-:W-:Y:S02]  /*3240*/  VIADD R23, R23, 0x1 ;  /* 0x0000000117177836 */ /* 0x000fe40000000000 */
[----:B--2---:R-:W-:-:S04]  /*3250*/  IMAD.WIDE.U32 R14, P2, R18, R11, R14 ;  /* 0x0000000b120e7225 */ /* 0x004fc8000784000e */
[----:B------:R-:W-:Y:S02]  /*3260*/  IMAD R25, R18, R10, RZ ;  /* 0x0000000a12197224 */ /* 0x000fe400078e02ff */
[CC--:B------:R-:W-:Y:S02]  /*3270*/  IMAD R22, R19.reuse, R11.reuse, RZ ;  /* 0x0000000b13167224 */ /* 0x0c0fe400078e02ff */
[----:B------:R-:W-:Y:S01]  /*3280*/  IMAD.HI.U32 R27, R19, R11, RZ ;  /* 0x0000000b131b7227 */ /* 0x000fe200078e00ff */
[----:B------:R-:W-:-:S03]  /*3290*/  IADD3 R15, P0, PT, R25, R15, RZ ;  /* 0x0000000f190f7210 */ /* 0x000fc60007f1e0ff */
[----:B------:R-:W-:Y:S01]  /*32a0*/  IMAD R25, R20, 0x8, R9 ;  /* 0x0000000814197824 */ /* 0x000fe200078e0209 */
[----:B------:R-:W-:Y:S01]  /*32b0*/  IADD3 R15, P1, PT, R22, R15, RZ ;  /* 0x0000000f160f7210 */ /* 0x000fe20007f3e0ff */
[----:B------:R-:W-:-:S04]  /*32c0*/  IMAD.HI.U32 R22, R18, R10, RZ ;  /* 0x0000000a12167227 */ /* 0x000fc800078e00ff */
[----:B------:R-:W-:Y:S01]  /*32d0*/  IMAD.X R18, RZ, RZ, R22, P2 ;  /* 0x000000ffff127224 */ /* 0x000fe200010e0616 */
[----:B------:R0:W-:Y:S01]  /*32e0*/  STL.64 [R25], R14 ;  /* 0x0000000e19007387 */ /* 0x0001e20000100a00 */
[----:B------:R-:W-:-:S03]  /*32f0*/  IMAD.HI.U32 R22, R19, R10, RZ ;  /* 0x0000000a13167227 */ /* 0x000fc600078e00ff */
[----:B------:R-:W-:Y:S01]  /*3300*/  IADD3.X R18, P0, PT, R27, R18, RZ, P0, !PT ;  /* 0x000000121b127210 */ /* 0x000fe2000071e4ff */
[----:B------:R-:W-:Y:S02]  /*3310*/  IMAD R19, R19, R10, RZ ;  /* 0x0000000a13137224 */ /* 0x000fe400078e02ff */
[----:B------:R-:W-:-:S03]  /*3320*/  VIADD R20, R20, 0x1 ;  /* 0x0000000114147836 */ /* 0x000fc60000000000 */
[----:B------:R-:W-:Y:S01]  /*3330*/  IADD3.X R19, P1, PT, R19, R18, RZ, P1, !PT ;  /* 0x0000001213137210 */ /* 0x000fe20000f3e4ff */
[----:B------:R-:W-:Y:S01]  /*3340*/  IMAD.X R18, RZ, RZ, R22, P0 ;  /* 0x000000ffff127224 */ /* 0x000fe200000e0616 */
[----:B------:R-:W-:-:S03]  /*3350*/  ISETP.NE.AND P0, PT, R21, -0xf, PT ;  /* 0xfffffff11500780c */ /* 0x000fc60003f05270 */
[----:B------:R-:W-:Y:S02]  /*3360*/  IMAD.X R18, RZ, RZ, R18, P1 ;  /* 0x000000ffff127224 */ /* 0x000fe400008e0612 */
[----:B0-----:R-:W-:Y:S02]  /*3370*/  IMAD.MOV.U32 R14, RZ, RZ, R19 ;  /* 0x000000ffff0e7224 */ /* 0x001fe400078e0013 */
[----:B------:R-:W-:-:S06]  /*3380*/  IMAD.MOV.U32 R15, RZ, RZ, R18 ;  /* 0x000000ffff0f7224 */ /* 0x000fcc00078e0012 */
[----:B------:R-:W-:Y:S05]  /*3390*/  @P0 BRA `(.L_x_79) ;  /* 0xfffffffc00900947 */ /* 0x000fea000383ffff */
[----:B------:R-:W-:Y:S05]  /*33a0*/  BSYNC.RECONVERGENT B4 ;  /* 0x0000000000047941 */ /* 0x000fea0003800200 */
.L_x_78:
[----:B------:R-:W-:-:S07]  /*33b0*/  IMAD.MOV.U32 R23, RZ, RZ, R8 ;  /* 0x000000ffff177224 */ /* 0x000fce00078e0008 */
.L_x_77:
[----:B------:R-:W-:Y:S05]  /*33c0*/  BSYNC.RECONVERGENT B3 ;  /* 0x0000000000037941 */ /* 0x000fea0003800200 */
.L_x_76:
        /* <DEDUP_REMOVED lines=11> */
[CC--:B---3--:R-:W-:Y:S02]  /*3480*/  @P0 SHF.L.U32 R18, R8.reuse, R25.reuse, RZ ;  /* 0x0000001908120219 */ /* 0x0c8fe400000006ff */
[----:B------:R-:W-:Y:S02]  /*3490*/  @P0 SHF.R.U64 R11, R11, R10, R13 ;  /* 0x0000000a0b0b0219 */ /* 0x000fe4000000120d */
[--C-:B------:R-:W-:Y:S02]  /*34a0*/  @P0 SHF.R.U32.HI R23, RZ, 0x1, R9.reuse ;  /* 0x00000001ff170819 */ /* 0x100fe40000011609 */
[C-C-:B------:R-:W-:Y:S02]  /*34b0*/  @P0 SHF.R.U64 R21, R8.reuse, 0x1, R9.reuse ;  /* 0x0000000108150819 */ /* 0x140fe40000001209 */
[----:B------:R-:W-:-:S02]  /*34c0*/  @P0 SHF.L.U64.HI R19, R8, R25, R9 ;  /* 0x0000001908130219 */ /* 0x000fc40000010209 */
[-C--:B------:R-:W-:Y:S02]  /*34d0*/  @P0 SHF.R.U32.HI R12, RZ, R10.reuse, R13 ;  /* 0x0000000aff0c0219 */ /* 0x080fe4000001160d */
[----:B------:R-:W-:Y:S02]  /*34e0*/  @P0 LOP3.LUT R8, R18, R11, RZ, 0xfc, !PT ;  /* 0x0000000b12080212 */ /* 0x000fe400078efcff */
[CC--:B----4-:R-:W-:Y:S02]  /*34f0*/  @P0 SHF.L.U32 R13, R6.reuse, R25.reuse, RZ ;  /* 0x00000019060d0219 */ /* 0x0d0fe400000006ff */
[----:B0-----:R-:W-:Y:S02]  /*3500*/  @P0 SHF.R.U64 R14, R21, R10, R23 ;  /* 0x0000000a150e0219 */ /* 0x001fe40000001217 */
[----:B------:R-:W-:Y:S02]  /*3510*/  @P0 LOP3.LUT R9, R19, R12, RZ, 0xfc, !PT ;  /* 0x0000000c13090212 */ /* 0x000fe400078efcff */
[----:B------:R-:W-:-:S02]  /*3520*/  @P0 SHF.L.U64.HI R12, R6, R25, R7 ;  /* 0x00000019060c0219 */ /* 0x000fc40000010207 */
[----:B------:R-:W-:Y:S01]  /*3530*/  @P0 SHF.R.U32.HI R23, RZ, R10, R23 ;  /* 0x0000000aff170219 */ /* 0x000fe20000011617 */
[C---:B------:R-:W-:Y:S01]  /*3540*/  IMAD.SHL.U32 R10, R8.reuse, 0x4, RZ ;  /* 0x00000004080a7824 */ /* 0x040fe200078e00ff */
[----:B------:R-:W-:Y:S02]  /*3550*/  @P0 LOP3.LUT R6, R13, R14, RZ, 0xfc, !PT ;  /* 0x0000000e0d060212 */ /* 0x000fe400078efcff */
[----:B------:R-:W-:Y:S02]  /*3560*/  SHF.L.U64.HI R14, R8, 0x2, R9 ;  /* 0x00000002080e7819 */ /* 0x000fe40000010209 */
[----:B------:R-:W-:Y:S02]  /*3570*/  SHF.L.W.U32.HI R8, R9, 0x2, R6 ;  /* 0x0000000209087819 */ /* 0x000fe40000010e06 */
[----:B------:R-:W-:Y:S02]  /*3580*/  @P0 LOP3.LUT R7, R12, R23, RZ, 0xfc, !PT ;  /* 0x000000170c070212 */ /* 0x000fe400078efcff */
        /* <DEDUP_REMOVED lines=12> */
[----:B------:R-:W-:Y:S02]  /*3650*/  ISETP.NE.U32.AND P1, PT, R9, RZ, PT ;  /* 0x000000ff0900720c */ /* 0x000fe40003f25070 */
[----:B------:R-:W-:Y:S02]  /*3660*/  SEL R11, R14, R11, P0 ;  /* 0x0000000b0e0b7207 */ /* 0x000fe40000000000 */
[----:B------:R-:W-:Y:S01]  /*3670*/  SEL R12, R15, R9, !P1 ;  /* 0x000000090f0c7207 */ /* 0x000fe20004800000 */
[----:B------:R-:W-:-:S05]  /*3680*/  @!P0 IMAD.MOV R10, RZ, RZ, -R10 ;  /* 0x000000ffff0a8224 */ /* 0x000fca00078e0a0a */
[----:B------:R-:W0:Y:S02]  /*3690*/  FLO.U32 R12, R12 ;  /* 0x0000000c000c7300 */ /* 0x000e2400000e0000 */
[C---:B0-----:R-:W-:Y:S02]  /*36a0*/  IADD3 R13, PT, PT, -R12.reuse, 0x1f, RZ ;  /* 0x0000001f0c0d7810 */ /* 0x041fe40007ffe1ff */
[----:B------:R-:W-:-:S03]  /*36b0*/  IADD3 R8, PT, PT, -R12, 0x3f, RZ ;  /* 0x0000003f0c087810 */ /* 0x000fc60007ffe1ff */
[----:B------:R-:W-:-:S05]  /*36c0*/  @P1 IMAD.MOV R8, RZ, RZ, R13 ;  /* 0x000000ffff081224 */ /* 0x000fca00078e020d */
[----:B------:R-:W-:-:S13]  /*36d0*/  ISETP.NE.AND P1, PT, R8, RZ, PT ;  /* 0x000000ff0800720c */ /* 0x000fda0003f25270 */
[----:B------:R-:W-:Y:S05]  /*36e0*/  @!P1 BRA `(.L_x_81) ;  /* 0x0000000000289947 */ /* 0x000fea0003800000 */
[--C-:B------:R-:W-:Y:S02]  /*36f0*/  SHF.R.U64 R12, R10, 0x1, R11.reuse ;  /* 0x000000010a0c7819 */ /* 0x100fe4000000120b */
[C---:B------:R-:W-:Y:S02]  /*3700*/  LOP3.LUT R10, R8.reuse, 0x3f, RZ, 0xc0, !PT ;  /* 0x0000003f080a7812 */ /* 0x040fe400078ec0ff */
        /* <DEDUP_REMOVED lines=8> */
.L_x_81:
[----:B------:R-:W-:Y:S05]  /*3790*/  BSYNC.RECONVERGENT B3 ;  /* 0x0000000000037941 */ /* 0x000fea0003800200 */
.L_x_80:
        /* <DEDUP_REMOVED lines=8> */
[C---:B------:R-:W-:Y:S02]  /*3820*/  IMAD R15, R9.reuse, -0x36f0255e, RZ ;  /* 0xc90fdaa2090f7824 */ /* 0x040fe400078e02ff */
[----:B------:R-:W-:-:S04]  /*3830*/  IMAD.WIDE.U32 R10, P2, R9, 0x2168c235, R10 ;  /* 0x2168c235090a7825 */ /* 0x000fc8000784000a */
[----:B------:R-:W-:Y:S01]  /*3840*/  IMAD.X R9, RZ, RZ, R13, P2 ;  /* 0x000000ffff097224 */ /* 0x000fe200010e060d */
[----:B------:R-:W-:Y:S02]  /*3850*/  IADD3 R11, P2, PT, R15, R11, RZ ;  /* 0x0000000b0f0b7210 */ /* 0x000fe40007f5e0ff */
[----:B------:R-:W-:Y:S02]  /*3860*/  IADD3.X RZ, P1, PT, R10, R10, RZ, P1, !PT ;  /* 0x0000000a0aff7210 */ /* 0x000fe40000f3e4ff */
        /* <DEDUP_REMOVED lines=13> */
[----:B------:R-:W-:Y:S01]  /*3940*/  SHF.R.U64 R10, R10, 0xa, R9 ;  /* 0x0000000a0a0a7819 */ /* 0x000fe20000001209 */
[----:B------:R-:W-:-:S03]  /*3950*/  IMAD.SHL.U32 R8, R8, 0x100000, RZ ;  /* 0x0010000008087824 */ /* 0x000fc600078e00ff */
[----:B------:R-:W-:-:S03]  /*3960*/  IADD3 R10, P2, PT, R10, 0x1, RZ ;  /* 0x000000010a0a7810 */ /* 0x000fc60007f5e0ff */
[----:B------:R-:W-:Y:S01]  /*3970*/  @P1 IMAD.MOV R7, RZ, RZ, -R7 ;  /* 0x000000ffff071224 */ /* 0x000fe200078e0a07 */
[----:B------:R-:W-:-:S04]  /*3980*/  LEA.HI.X R9, R9, RZ, RZ, 0x16, P2 ;  /* 0x000000ff09097211 */ /* 0x000fc800010fb4ff */
[--C-:B------:R-:W-:Y:S02]  /*3990*/  SHF.R.U64 R10, R10, 0x1, R9.reuse ;  /* 0x000000010a0a7819 */ /* 0x100fe40000001209 */
[----:B------:R-:W-:Y:S02]  /*39a0*/  SHF.R.U32.HI R9, RZ, 0x1, R9 ;  /* 0x00000001ff097819 */ /* 0x000fe40000011609 */
[----:B------:R-:W-:-:S04]  /*39b0*/  IADD3 R10, P2, P3, RZ, RZ, R10 ;  /* 0x000000ffff0a7210 */ /* 0x000fc80007b5e00a */
[----:B------:R-:W-:-:S04]  /*39c0*/  IADD3.X R6, PT, PT, R8, 0x3fe00000, R9, P2, P3 ;  /* 0x3fe0000008067810 */ /* 0x000fc800017e6409 */
[----:B------:R-:W-:-:S07]  /*39d0*/  LOP3.LUT R11, R6, R5, RZ, 0xfc, !PT ;  /* 0x00000005060b7212 */ /* 0x000fce00078efcff */
.L_x_75:
[----:B------:R-:W-:-:S04]  /*39e0*/  IMAD.MOV.U32 R5, RZ, RZ, 0x0 ;  /* 0x00000000ff057424 */ /* 0x000fc800078e00ff */
[----:B------:R-:W-:Y:S05]  /*39f0*/  RET.REL.NODEC R4 `(render_fractal_float) ;  /* 0xffffffc404807950 */ /* 0x000fea0003c3ffff */
.L_x_82:
        /* <DEDUP_REMOVED lines=16> */
.L_x_86:


//--------------------- .nv.global.init           --------------------------
	.section	.nv.global.init,"aw",@progbits
	.align	16
.nv.global.init:
	.type		__cudart_sin_cos_coeffs,@object
	.size		__cudart_sin_cos_coeffs,(__cudart_i2opi_d - __cudart_sin_cos_coeffs)
__cudart_sin_cos_coeffs:
        /*0000*/ 	.byte	0x46, 0xd2, 0xb0, 0x2c, 0xf1, 0xe5, 0x5a, 0xbe, 0x92, 0xe3, 0xac, 0x69, 0xe3, 0x1d, 0xc7, 0x3e
        /*0010*/ 	.byte	0xa1, 0x62, 0xdb, 0x19, 0xa0, 0x01, 0x2a, 0xbf, 0x18, 0x08, 0x11, 0x11, 0x11, 0x11, 0x81, 0x3f
        /*0020*/ 	.byte	0x54, 0x55, 0x55, 0x55, 0x55, 0x55, 0xc5, 0xbf, 0x00, 0x00, 0x00, 0x00, 0x00, 0x00, 0x00, 0x00
        /*0030*/ 	.byte	0x00, 0x00, 0x00, 0x00, 0x00, 0x00, 0x00, 0x00, 0x64, 0x81, 0xfd, 0x20, 0x83, 0xff, 0xa8, 0xbd
        /*0040*/ 	.byte	0x28, 0x85, 0xef, 0xc1, 0xa7, 0xee, 0x21, 0x3e, 0xd9, 0xe6, 0x06, 0x8e, 0x4f, 0x7e, 0x92, 0xbe
        /*0050*/ 	.byte	0xe9, 0xbc, 0xdd, 0x19, 0xa0, 0x01, 0xfa, 0x3e, 0x47, 0x5d, 0xc1, 0x16, 0x6c, 0xc1, 0x56, 0xbf
        /*0060*/ 	.byte	0x51, 0x55, 0x55, 0x55, 0x55, 0x55, 0xa5, 0x3f, 0x00, 0x00, 0x00, 0x00, 0x00, 0x00, 0xe0, 0xbf
        /*0070*/ 	.byte	0x00, 0x00, 0x00, 0x00, 0x00, 0x00, 0xf0, 0x3f, 0x00, 0x00, 0x00, 0x00, 0x00, 0x00, 0x00, 0x00
	.type		__cudart_i2opi_d,@object
	.size		__cudart_i2opi_d,(__cudart_i2opi_f - __cudart_i2opi_d)
__cudart_i2opi_d:
        /* <DEDUP_REMOVED lines=9> */
	.type		__cudart_i2opi_f,@object
	.size		__cudart_i2opi_f,(.L_0 - __cudart_i2opi_f)
__cudart_i2opi_f:
        /*0110*/ 	.byte	0x41, 0x90, 0x43, 0x3c, 0x99, 0x95, 0x62, 0xdb, 0xc0, 0xdd, 0x34, 0xf5, 0xd1, 0x57, 0x27, 0xfc
        /*0120*/ 	.byte	0x29, 0x15, 0x44, 0x4e, 0x6e, 0x83, 0xf9, 0xa2
.L_0:


//--------------------- .nv.shared.reserved.0     --------------------------
	.section	.nv.shared.reserved.0,"aw",@nobits
	.weak		__nv_reservedSMEM_offset_0_alias
	.size		__nv_reservedSMEM_offset_0_alias, 0, 64
	.other		__nv_reservedSMEM_offset_0_alias,@"STO_CUDA_RESERVED_SHARED STV_DEFAULT"
__nv_reservedSMEM_offset_0_alias:
	.zero		0
	.zero		64


//--------------------- .nv.constant0.render_fractal_double --------------------------
	.section	.nv.constant0.render_fractal_double,"a",@progbits
	.sectionflags	@""
	.align	4
.nv.constant0.render_fractal_double:
	.zero		964


//--------------------- .nv.constant0.render_fractal_float --------------------------
	.section	.nv.constant0.render_fractal_float,"a",@progbits
	.sectionflags	@""
	.align	4
.nv.constant0.render_fractal_float:
	.zero		940


//--------------------- SYMBOLS --------------------------

	.type		.nv.reservedSmem.offset0,@object
	.size		.nv.reservedSmem.offset0,0x4
